	.target	sm_90a

	.elftype	@"ET_EXEC"


//--------------------- .note.nv.tkinfo           --------------------------
	.section	.note.nv.tkinfo,"",@"SHT_NOTE"
	.sectionflags	@"SHF_NOTE_NV_TKINFO"
	.tkinfo
        /*0018*/ 	.word	0x00000002
        /*0030*/ 	.string	""
        /*0030*/ 	.string	"ptxas"
        /*0030*/ 	.string	"Cuda compilation tools, release 13.0, V13.0.88"
        /*0030*/ 	.string	"Build cuda_13.0.r13.0/compiler.36424714_0"
        /*0030*/ 	.string	"-arch sm_90a -m 64 "



//--------------------- .note.nv.cuinfo           --------------------------
	.section	.note.nv.cuinfo,"",@"SHT_NOTE"
	.sectionflags	@"SHF_NOTE_NV_CUINFO"
        /*0018*/ 	.short	0x0002
        /*001a*/ 	.short	0x005a
        /*001c*/ 	.short	0x0082
	.zero		2


//--------------------- .nv.info                  --------------------------
	.section	.nv.info,"",@"SHT_CUDA_INFO"
	.align	4


	//----- nvinfo : EIATTR_REGCOUNT
	.align		4
        /*0000*/ 	.byte	0x04, 0x2f
        /*0002*/ 	.short	(.L_15 - .L_14)
	.align		4
.L_14:
        /*0004*/ 	.word	index@(_ZN7cutlass13device_kernelINS_4gemm6kernel13GemmUniversalIN4cute5tupleIJiiiiEEENS1_10collective13CollectiveMmaINS1_34MainloopSm90TmaGmmaWarpSpecializedILi4ENS5_IJNS4_1CILi1EEENSA_ILi2EEESB_EEENS1_35KernelTmaWarpSpecializedCooperativeEEENS5_IJNSA_ILi128EEENSA_ILi256EEENSA_ILi32EEEEEEfNS5_IJlSB_lEEEfSK_NS4_8TiledMMAINS4_8MMA_AtomIJNS4_4SM904GMMA30MMA_64x256x8_F32TF32TF32_SS_TNILNSO_7ScaleInE1ELSQ_1EEEEEENS4_6LayoutINS5_IJSC_SB_SB_EEENS5_IJSB_NSA_ILi0EEESV_EEEEENS5_IJNS4_10UnderscoreESY_SY_EEEEENS4_23SM90_TMA_LOAD_MULTICASTENS4_14ComposedLayoutINS4_7SwizzleILi3ELi4ELi3EEENS4_18smem_ptr_flag_bitsILi32EEENST_INS5_IJNSA_ILi8EEESI_EEENS5_IJSI_SB_EEEEEEEvNS4_8identityENS4_13SM90_TMA_LOADES1B_vS1C_EENS_8epilogue10collective6detail29Sm90TmaWarpSpecializedAdapterINS1G_15DefaultEpilogueIfSK_SK_NS1F_6thread17LinearCombinationIfLi1EffLNS1K_9ScaleType4KindE0ELNS_15FloatRoundStyleE2EfEENS1_15EpilogueDefaultEEEEEvvEEEEvNT_6ParamsE)
        /*0008*/ 	.word	0x000000a8


	//----- nvinfo : EIATTR_FRAME_SIZE
	.align		4
.L_15:
        /*000c*/ 	.byte	0x04, 0x11
        /*000e*/ 	.short	(.L_17 - .L_16)
	.align		4
.L_16:
        /*0010*/ 	.word	index@(_ZN7cutlass13device_kernelINS_4gemm6kernel13GemmUniversalIN4cute5tupleIJiiiiEEENS1_10collective13CollectiveMmaINS1_34MainloopSm90TmaGmmaWarpSpecializedILi4ENS5_IJNS4_1CILi1EEENSA_ILi2EEESB_EEENS1_35KernelTmaWarpSpecializedCooperativeEEENS5_IJNSA_ILi128EEENSA_ILi256EEENSA_ILi32EEEEEEfNS5_IJlSB_lEEEfSK_NS4_8TiledMMAINS4_8MMA_AtomIJNS4_4SM904GMMA30MMA_64x256x8_F32TF32TF32_SS_TNILNSO_7ScaleInE1ELSQ_1EEEEEENS4_6LayoutINS5_IJSC_SB_SB_EEENS5_IJSB_NSA_ILi0EEESV_EEEEENS5_IJNS4_10UnderscoreESY_SY_EEEEENS4_23SM90_TMA_LOAD_MULTICASTENS4_14ComposedLayoutINS4_7SwizzleILi3ELi4ELi3EEENS4_18smem_ptr_flag_bitsILi32EEENST_INS5_IJNSA_ILi8EEESI_EEENS5_IJSI_SB_EEEEEEEvNS4_8identityENS4_13SM90_TMA_LOADES1B_vS1C_EENS_8epilogue10collective6detail29Sm90TmaWarpSpecializedAdapterINS1G_15DefaultEpilogueIfSK_SK_NS1F_6thread17LinearCombinationIfLi1EffLNS1K_9ScaleType4KindE0ELNS_15FloatRoundStyleE2EfEENS1_15EpilogueDefaultEEEEEvvEEEEvNT_6ParamsE)
        /*0014*/ 	.word	0x00000000


	//----- nvinfo : EIATTR_MIN_STACK_SIZE
	.align		4
.L_17:
        /*0018*/ 	.byte	0x04, 0x12
        /*001a*/ 	.short	(.L_19 - .L_18)
	.align		4
.L_18:
        /*001c*/ 	.word	index@(_ZN7cutlass13device_kernelINS_4gemm6kernel13GemmUniversalIN4cute5tupleIJiiiiEEENS1_10collective13CollectiveMmaINS1_34MainloopSm90TmaGmmaWarpSpecializedILi4ENS5_IJNS4_1CILi1EEENSA_ILi2EEESB_EEENS1_35KernelTmaWarpSpecializedCooperativeEEENS5_IJNSA_ILi128EEENSA_ILi256EEENSA_ILi32EEEEEEfNS5_IJlSB_lEEEfSK_NS4_8TiledMMAINS4_8MMA_AtomIJNS4_4SM904GMMA30MMA_64x256x8_F32TF32TF32_SS_TNILNSO_7ScaleInE1ELSQ_1EEEEEENS4_6LayoutINS5_IJSC_SB_SB_EEENS5_IJSB_NSA_ILi0EEESV_EEEEENS5_IJNS4_10UnderscoreESY_SY_EEEEENS4_23SM90_TMA_LOAD_MULTICASTENS4_14ComposedLayoutINS4_7SwizzleILi3ELi4ELi3EEENS4_18smem_ptr_flag_bitsILi32EEENST_INS5_IJNSA_ILi8EEESI_EEENS5_IJSI_SB_EEEEEEEvNS4_8identityENS4_13SM90_TMA_LOADES1B_vS1C_EENS_8epilogue10collective6detail29Sm90TmaWarpSpecializedAdapterINS1G_15DefaultEpilogueIfSK_SK_NS1F_6thread17LinearCombinationIfLi1EffLNS1K_9ScaleType4KindE0ELNS_15FloatRoundStyleE2EfEENS1_15EpilogueDefaultEEEEEvvEEEEvNT_6ParamsE)
        /*0020*/ 	.word	0x00000000
.L_19:


//--------------------- .nv.compat                --------------------------
	.section	.nv.compat,"",@"SHT_CUDA_COMPAT_INFO"
	.align	4
        /*0000*/ 	.byte	0x02, 0x09, 0x01, 0x00, 0x02, 0x02, 0x04, 0x00, 0x02, 0x05, 0x05, 0x00, 0x03, 0x07, 0x01, 0x01
        /*0010*/ 	.byte	0x02, 0x03, 0x01, 0x00, 0x02, 0x06, 0x01, 0x00, 0x04, 0x0b, 0x08, 0x00, 0x00, 0x00, 0x00, 0x00
        /*0020*/ 	.byte	0x00, 0x00, 0x00, 0x00


//--------------------- .nv.info._ZN7cutlass13device_kernelINS_4gemm6kernel13GemmUniversalIN4cute5tupleIJiiiiEEENS1_10collective13CollectiveMmaINS1_34MainloopSm90TmaGmmaWarpSpecializedILi4ENS5_IJNS4_1CILi1EEENSA_ILi2EEESB_EEENS1_35KernelTmaWarpSpecializedCooperativeEEENS5_IJNSA_ILi128EEENSA_ILi256EEENSA_ILi32EEEEEEfNS5_IJlSB_lEEEfSK_NS4_8TiledMMAINS4_8MMA_AtomIJNS4_4SM904GMMA30MMA_64x256x8_F32TF32TF32_SS_TNILNSO_7ScaleInE1ELSQ_1EEEEEENS4_6LayoutINS5_IJSC_SB_SB_EEENS5_IJSB_NSA_ILi0EEESV_EEEEENS5_IJNS4_10UnderscoreESY_SY_EEEEENS4_23SM90_TMA_LOAD_MULTICASTENS4_14ComposedLayoutINS4_7SwizzleILi3ELi4ELi3EEENS4_18smem_ptr_flag_bitsILi32EEENST_INS5_IJNSA_ILi8EEESI_EEENS5_IJSI_SB_EEEEEEEvNS4_8identityENS4_13SM90_TMA_LOADES1B_vS1C_EENS_8epilogue10collective6detail29Sm90TmaWarpSpecializedAdapterINS1G_15DefaultEpilogueIfSK_SK_NS1F_6thread17LinearCombinationIfLi1EffLNS1K_9ScaleType4KindE0ELNS_15FloatRoundStyleE2EfEENS1_15EpilogueDefaultEEEEEvvEEEEvNT_6ParamsE --------------------------
	.section	.nv.info._ZN7cutlass13device_kernelINS_4gemm6kernel13GemmUniversalIN4cute5tupleIJiiiiEEENS1_10collective13CollectiveMmaINS1_34MainloopSm90TmaGmmaWarpSpecializedILi4ENS5_IJNS4_1CILi1EEENSA_ILi2EEESB_EEENS1_35KernelTmaWarpSpecializedCooperativeEEENS5_IJNSA_ILi128EEENSA_ILi256EEENSA_ILi32EEEEEEfNS5_IJlSB_lEEEfSK_NS4_8TiledMMAINS4_8MMA_AtomIJNS4_4SM904GMMA30MMA_64x256x8_F32TF32TF32_SS_TNILNSO_7ScaleInE1ELSQ_1EEEEEENS4_6LayoutINS5_IJSC_SB_SB_EEENS5_IJSB_NSA_ILi0EEESV_EEEEENS5_IJNS4_10UnderscoreESY_SY_EEEEENS4_23SM90_TMA_LOAD_MULTICASTENS4_14ComposedLayoutINS4_7SwizzleILi3ELi4ELi3EEENS4_18smem_ptr_flag_bitsILi32EEENST_INS5_IJNSA_ILi8EEESI_EEENS5_IJSI_SB_EEEEEEEvNS4_8identityENS4_13SM90_TMA_LOADES1B_vS1C_EENS_8epilogue10collective6detail29Sm90TmaWarpSpecializedAdapterINS1G_15DefaultEpilogueIfSK_SK_NS1F_6thread17LinearCombinationIfLi1EffLNS1K_9ScaleType4KindE0ELNS_15FloatRoundStyleE2EfEENS1_15EpilogueDefaultEEEEEvvEEEEvNT_6ParamsE,"",@"SHT_CUDA_INFO"
	.sectionflags	@""
	.align	4


	//----- nvinfo : EIATTR_CUDA_API_VERSION
	.align		4
        /*0000*/ 	.byte	0x04, 0x37
        /*0002*/ 	.short	(.L_21 - .L_20)
.L_20:
        /*0004*/ 	.word	0x00000082


	//----- nvinfo : EIATTR_KPARAM_INFO
	.align		4
.L_21:
        /*0008*/ 	.byte	0x04, 0x17
        /*000a*/ 	.short	(.L_23 - .L_22)
.L_22:
        /*000c*/ 	.word	0x00000000
        /*0010*/ 	.short	0x0000
        /*0012*/ 	.short	0x0070
        /*0014*/ 	.byte	0x00, 0xf0, 0x01, 0x10


	//----- nvinfo : EIATTR_SPARSE_MMA_MASK
	.align		4
.L_23:
        /*0018*/ 	.byte	0x03, 0x50
        /*001a*/ 	.short	0x0000


	//----- nvinfo : EIATTR_MAXREG_COUNT
	.align		4
        /*001c*/ 	.byte	0x03, 0x1b
        /*001e*/ 	.short	0x00a8


	//----- nvinfo : EIATTR_NUM_BARRIERS
	.align		4
        /*0020*/ 	.byte	0x02, 0x4c
        /*0022*/ 	.byte	0x01
	.zero		1


	//----- nvinfo : EIATTR_EXTERNS
	.align		4
        /*0024*/ 	.byte	0x04, 0x0f
        /*0026*/ 	.short	(.L_25 - .L_24)


	//   ....[0]....
	.align		4
.L_24:
        /*0028*/ 	.word	index@(__assertfail)


	//----- nvinfo : EIATTR_MERCURY_ISA_VERSION
	.align		4
.L_25:
        /*002c*/ 	.byte	0x03, 0x5f
        /*002e*/ 	.short	0x0101


	//----- nvinfo : EIATTR_INT_WARP_WIDE_INSTR_OFFSETS
	.align		4
        /*0030*/ 	.byte	0x04, 0x31
        /*0032*/ 	.short	(.L_27 - .L_26)


	//   ....[0]....
.L_26:
        /*0034*/ 	.word	0x00000420


	//   ....[1]....
        /*0038*/ 	.word	0x00000440


	//   ....[2]....
        /*003c*/ 	.word	0x00000610


	//   ....[3]....
        /*0040*/ 	.word	0x00001cc0


	//----- nvinfo : EIATTR_COOP_GROUP_MASK_REGIDS
	.align		4
.L_27:
        /*0044*/ 	.byte	0x04, 0x29
        /*0046*/ 	.short	(.L_29 - .L_28)


	//   ....[0]....
.L_28:
        /*0048*/ 	.word	0xffffffff


	//   ....[1]....
        /*004c*/ 	.word	0xffffffff


	//   ....[2]....
        /*0050*/ 	.word	0xffffffff


	//   ....[3]....
        /*0054*/ 	.word	0xffffffff


	//   ....[4]....
        /*0058*/ 	.word	0xffffffff


	//   ....[5]....
        /*005c*/ 	.word	0xffffffff


	//----- nvinfo : EIATTR_COOP_GROUP_INSTR_OFFSETS
	.align		4
.L_29:
        /*0060*/ 	.byte	0x04, 0x28
        /*0062*/ 	.short	(.L_31 - .L_30)


	//   ....[0]....
.L_30:
        /*0064*/ 	.word	0x00000060


	//   ....[1]....
        /*0068*/ 	.word	0x00000070


	//   ....[2]....
        /*006c*/ 	.word	0x00000130


	//   ....[3]....
        /*0070*/ 	.word	0x000002d0


	//   ....[4]....
        /*0074*/ 	.word	0x00000780


	//   ....[5]....
        /*0078*/ 	.word	0x000011d0


	//----- nvinfo : EIATTR_REG_RECONFIG
	.align		4
.L_31:
        /*007c*/ 	.byte	0x01, 0x54
	.zero		2


	//----- nvinfo : EIATTR_SYSCALL_OFFSETS
	.align		4
        /*0080*/ 	.byte	0x04, 0x46
        /*0082*/ 	.short	(.L_33 - .L_32)


	//   ....[0]....
.L_32:
        /*0084*/ 	.word	0x00001390


	//----- nvinfo : EIATTR_MBARRIER_INSTR_OFFSETS
	.align		4
.L_33:
        /*0088*/ 	.byte	0x04, 0x39
        /*008a*/ 	.short	(.L_35 - .L_34)


	//   ....[0]....
.L_34:
        /*008c*/ 	.word	0x00000230
        /*0090*/ 	.word	0x000000ff
        /*0094*/ 	.word	0x00000000
        /*0098*/ 	.short	0x0100
        /*009a*/ 	.byte	0x08
	.zero		1


	//   ....[1]....
        /*009c*/ 	.word	0x00000240
        /*00a0*/ 	.word	0x000000ff
        /*00a4*/ 	.word	0x00000020
        /*00a8*/ 	.short	0x0100
        /*00aa*/ 	.byte	0x08
	.zero		1


	//   ....[2]....
        /*00ac*/ 	.word	0x00000250
        /*00b0*/ 	.word	0x000000ff
        /*00b4*/ 	.word	0x00000008
        /*00b8*/ 	.short	0x0100
        /*00ba*/ 	.byte	0x08
	.zero		1


	//   ....[3]....
        /*00bc*/ 	.word	0x00000260
        /*00c0*/ 	.word	0x000000ff
        /*00c4*/ 	.word	0x00000028
        /*00c8*/ 	.short	0x0100
        /*00ca*/ 	.byte	0x08
	.zero		1


	//   ....[4]....
        /*00cc*/ 	.word	0x00000270
        /*00d0*/ 	.word	0x000000ff
        /*00d4*/ 	.word	0x00000010
        /*00d8*/ 	.short	0x0100
        /*00da*/ 	.byte	0x08
	.zero		1


	//   ....[5]....
        /*00dc*/ 	.word	0x00000280
        /*00e0*/ 	.word	0x000000ff
        /*00e4*/ 	.word	0x00000030
        /*00e8*/ 	.short	0x0100
        /*00ea*/ 	.byte	0x08
	.zero		1


	//   ....[6]....
        /*00ec*/ 	.word	0x00000290
        /*00f0*/ 	.word	0x000000ff
        /*00f4*/ 	.word	0x00000018
        /*00f8*/ 	.short	0x0100
        /*00fa*/ 	.byte	0x08
	.zero		1


	//   ....[7]....
        /*00fc*/ 	.word	0x000002a0
        /*0100*/ 	.word	0x000000ff
        /*0104*/ 	.word	0x00000038
        /*0108*/ 	.short	0x0100
        /*010a*/ 	.byte	0x08
	.zero		1


	//   ....[8]....
        /*010c*/ 	.word	0x00000690
        /*0110*/ 	.word	0x000000ff
        /*0114*/ 	.word	0x00000050
        /*0118*/ 	.short	0x0100
        /*011a*/ 	.byte	0x06
	.zero		1


	//   ....[9]....
        /*011c*/ 	.word	0x00000720
        /*0120*/ 	.word	0x000000ff
        /*0124*/ 	.word	0x00000058
        /*0128*/ 	.short	0x0100
        /*012a*/ 	.byte	0x06
	.zero		1


	//   ....[10]....
        /*012c*/ 	.word	0x00001450
        /*0130*/ 	.word	0x00000003
        /*0134*/ 	.word	0x00000000
        /*0138*/ 	.short	0x010a
        /*013a*/ 	.byte	0x3f
	.zero		1


	//   ....[11]....
        /*013c*/ 	.word	0x00001490
        /*0140*/ 	.word	0x00000003
        /*0144*/ 	.word	0x00000000
        /*0148*/ 	.short	0x010a
        /*014a*/ 	.byte	0x3f
	.zero		1


	//   ....[12]....
        /*014c*/ 	.word	0x00001890
        /*0150*/ 	.word	0x00000005
        /*0154*/ 	.word	0x00000000
        /*0158*/ 	.short	0x010a
        /*015a*/ 	.byte	0x3f
	.zero		1


	//   ....[13]....
        /*015c*/ 	.word	0x000018d0
        /*0160*/ 	.word	0x00000005
        /*0164*/ 	.word	0x00000000
        /*0168*/ 	.short	0x010a
        /*016a*/ 	.byte	0x3f
	.zero		1


	//   ....[14]....
        /*016c*/ 	.word	0x00001b60
        /*0170*/ 	.word	0x00000005
        /*0174*/ 	.word	0x00000000
        /*0178*/ 	.short	0x0101
        /*017a*/ 	.byte	0x3f
	.zero		1


	//   ....[15]....
        /*017c*/ 	.word	0x00001d40
        /*0180*/ 	.word	0x00000003
        /*0184*/ 	.word	0x00000000
        /*0188*/ 	.short	0x0101
        /*018a*/ 	.byte	0x3f
	.zero		1


	//   ....[16]....
        /*018c*/ 	.word	0x00009300
        /*0190*/ 	.word	0x00000016
        /*0194*/ 	.word	0x00000020
        /*0198*/ 	.short	0x010a
        /*019a*/ 	.byte	0x3f
	.zero		1


	//   ....[17]....
        /*019c*/ 	.word	0x000096d0
        /*01a0*/ 	.word	0x00000005
        /*01a4*/ 	.word	0x00000058
        /*01a8*/ 	.short	0x0101
        /*01aa*/ 	.byte	0x3f
	.zero		1


	//   ....[18]....
        /*01ac*/ 	.word	0x00009de0
        /*01b0*/ 	.word	0x00000007
        /*01b4*/ 	.word	0x00000000
        /*01b8*/ 	.short	0x010a
        /*01ba*/ 	.byte	0x3f
	.zero		1


	//   ....[19]....
        /*01bc*/ 	.word	0x00009e60
        /*01c0*/ 	.word	0x00000008
        /*01c4*/ 	.word	0x00000000
        /*01c8*/ 	.short	0x010a
        /*01ca*/ 	.byte	0x3f
	.zero		1


	//   ....[20]....
        /*01cc*/ 	.word	0x00009ef0
        /*01d0*/ 	.word	0x0000000b
        /*01d4*/ 	.word	0x00000000
        /*01d8*/ 	.short	0x010a
        /*01da*/ 	.byte	0x3f
	.zero		1


	//   ....[21]....
        /*01dc*/ 	.word	0x00009f80
        /*01e0*/ 	.word	0x00000003
        /*01e4*/ 	.word	0x00000000
        /*01e8*/ 	.short	0x010a
        /*01ea*/ 	.byte	0x3f
	.zero		1


	//   ....[22]....
        /*01ec*/ 	.word	0x00009fe0
        /*01f0*/ 	.word	0x00000003
        /*01f4*/ 	.word	0x00000000
        /*01f8*/ 	.short	0x010a
        /*01fa*/ 	.byte	0x3f
	.zero		1


	//   ....[23]....
        /*01fc*/ 	.word	0x0000a030
        /*0200*/ 	.word	0x00000005
        /*0204*/ 	.word	0x00000000
        /*0208*/ 	.short	0x010a
        /*020a*/ 	.byte	0x3f
	.zero		1


	//   ....[24]....
        /*020c*/ 	.word	0x0000a100
        /*0210*/ 	.word	0x00000016
        /*0214*/ 	.word	0x00000020
        /*0218*/ 	.short	0x010a
        /*021a*/ 	.byte	0x3f
	.zero		1


	//   ....[25]....
        /*021c*/ 	.word	0x0000a1d0
        /*0220*/ 	.word	0x00000007
        /*0224*/ 	.word	0x00000000
        /*0228*/ 	.short	0x010a
        /*022a*/ 	.byte	0x3f
	.zero		1


	//   ....[26]....
        /*022c*/ 	.word	0x0000a220
        /*0230*/ 	.word	0x00000008
        /*0234*/ 	.word	0x00000000
        /*0238*/ 	.short	0x010a
        /*023a*/ 	.byte	0x3f
	.zero		1


	//   ....[27]....
        /*023c*/ 	.word	0x0000a270
        /*0240*/ 	.word	0x0000000b
        /*0244*/ 	.word	0x00000000
        /*0248*/ 	.short	0x010a
        /*024a*/ 	.byte	0x3f
	.zero		1


	//----- nvinfo : EIATTR_NUM_MBARRIERS
	.align		4
.L_35:
        /*024c*/ 	.byte	0x03, 0x38
        /*024e*/ 	.short	0x000a


	//----- nvinfo : EIATTR_EXIT_INSTR_OFFSETS
	.align		4
        /*0250*/ 	.byte	0x04, 0x1c
        /*0252*/ 	.short	(.L_37 - .L_36)


	//   ....[0]....
.L_36:
        /*0254*/ 	.word	0x000008e0


	//   ....[1]....
        /*0258*/ 	.word	0x00001100


	//   ....[2]....
        /*025c*/ 	.word	0x00008a20


	//   ....[3]....
        /*0260*/ 	.word	0x00008f80


	//   ....[4]....
        /*0264*/ 	.word	0x00009fd0


	//----- nvinfo : EIATTR_MAX_THREADS
	.align		4
.L_37:
        /*0268*/ 	.byte	0x04, 0x05
        /*026a*/ 	.short	(.L_39 - .L_38)
.L_38:
        /*026c*/ 	.word	0x00000180
        /*0270*/ 	.word	0x00000001
        /*0274*/ 	.word	0x00000001


	//----- nvinfo : EIATTR_CRS_STACK_SIZE
	.align		4
.L_39:
        /*0278*/ 	.byte	0x04, 0x1e
        /*027a*/ 	.short	(.L_41 - .L_40)
.L_40:
        /*027c*/ 	.word	0x00000000


	//----- nvinfo : EIATTR_CBANK_PARAM_SIZE
	.align		4
.L_41:
        /*0280*/ 	.byte	0x03, 0x19
        /*0282*/ 	.short	0x0470


	//----- nvinfo : EIATTR_PARAM_CBANK
	.align		4
        /*0284*/ 	.byte	0x04, 0x0a
        /*0286*/ 	.short	(.L_43 - .L_42)
	.align		4
.L_42:
        /*0288*/ 	.word	index@(.nv.constant0._ZN7cutlass13device_kernelINS_4gemm6kernel13GemmUniversalIN4cute5tupleIJiiiiEEENS1_10collective13CollectiveMmaINS1_34MainloopSm90TmaGmmaWarpSpecializedILi4ENS5_IJNS4_1CILi1EEENSA_ILi2EEESB_EEENS1_35KernelTmaWarpSpecializedCooperativeEEENS5_IJNSA_ILi128EEENSA_ILi256EEENSA_ILi32EEEEEEfNS5_IJlSB_lEEEfSK_NS4_8TiledMMAINS4_8MMA_AtomIJNS4_4SM904GMMA30MMA_64x256x8_F32TF32TF32_SS_TNILNSO_7ScaleInE1ELSQ_1EEEEEENS4_6LayoutINS5_IJSC_SB_SB_EEENS5_IJSB_NSA_ILi0EEESV_EEEEENS5_IJNS4_10UnderscoreESY_SY_EEEEENS4_23SM90_TMA_LOAD_MULTICASTENS4_14ComposedLayoutINS4_7SwizzleILi3ELi4ELi3EEENS4_18smem_ptr_flag_bitsILi32EEENST_INS5_IJNSA_ILi8EEESI_EEENS5_IJSI_SB_EEEEEEEvNS4_8identityENS4_13SM90_TMA_LOADES1B_vS1C_EENS_8epilogue10collective6detail29Sm90TmaWarpSpecializedAdapterINS1G_15DefaultEpilogueIfSK_SK_NS1F_6thread17LinearCombinationIfLi1EffLNS1K_9ScaleType4KindE0ELNS_15FloatRoundStyleE2EfEENS1_15EpilogueDefaultEEEEEvvEEEEvNT_6ParamsE)
        /*028c*/ 	.short	0x0210
        /*028e*/ 	.short	0x0470


	//----- nvinfo : EIATTR_SW_WAR
	.align		4
.L_43:
        /*0290*/ 	.byte	0x04, 0x36
        /*0292*/ 	.short	(.L_45 - .L_44)
.L_44:
        /*0294*/ 	.word	0x00000008
.L_45:


//--------------------- .nv.callgraph             --------------------------
	.section	.nv.callgraph,"",@"SHT_CUDA_CALLGRAPH"
	.align	4
	.sectionentsize	8
	.align		4
        /*0000*/ 	.word	0x00000000
	.align		4
        /*0004*/ 	.word	0xffffffff
	.align		4
        /*0008*/ 	.word	index@(_ZN7cutlass13device_kernelINS_4gemm6kernel13GemmUniversalIN4cute5tupleIJiiiiEEENS1_10collective13CollectiveMmaINS1_34MainloopSm90TmaGmmaWarpSpecializedILi4ENS5_IJNS4_1CILi1EEENSA_ILi2EEESB_EEENS1_35KernelTmaWarpSpecializedCooperativeEEENS5_IJNSA_ILi128EEENSA_ILi256EEENSA_ILi32EEEEEEfNS5_IJlSB_lEEEfSK_NS4_8TiledMMAINS4_8MMA_AtomIJNS4_4SM904GMMA30MMA_64x256x8_F32TF32TF32_SS_TNILNSO_7ScaleInE1ELSQ_1EEEEEENS4_6LayoutINS5_IJSC_SB_SB_EEENS5_IJSB_NSA_ILi0EEESV_EEEEENS5_IJNS4_10UnderscoreESY_SY_EEEEENS4_23SM90_TMA_LOAD_MULTICASTENS4_14ComposedLayoutINS4_7SwizzleILi3ELi4ELi3EEENS4_18smem_ptr_flag_bitsILi32EEENST_INS5_IJNSA_ILi8EEESI_EEENS5_IJSI_SB_EEEEEEEvNS4_8identityENS4_13SM90_TMA_LOADES1B_vS1C_EENS_8epilogue10collective6detail29Sm90TmaWarpSpecializedAdapterINS1G_15DefaultEpilogueIfSK_SK_NS1F_6thread17LinearCombinationIfLi1EffLNS1K_9ScaleType4KindE0ELNS_15FloatRoundStyleE2EfEENS1_15EpilogueDefaultEEEEEvvEEEEvNT_6ParamsE)
	.align		4
        /*000c*/ 	.word	index@(__assertfail)
	.align		4
        /*0010*/ 	.word	0x00000000
	.align		4
        /*0014*/ 	.word	0xfffffffe
	.align		4
        /*0018*/ 	.word	0x00000000
	.align		4
        /*001c*/ 	.word	0xfffffffd
	.align		4
        /*0020*/ 	.word	0x00000000
	.align		4
        /*0024*/ 	.word	0xfffffffc


//--------------------- .nv.constant4             --------------------------
	.section	.nv.constant4,"a",@progbits
	.align	8
	.align		8
.nv.constant4:
        /*0000*/ 	.dword	__assertfail
	.align		8
        /*0008*/ 	.dword	__unnamed_1
	.align		8
        /*0010*/ 	.dword	_ZN40_INTERNAL_72b28999_4_k_cu_e26944b4_248664cuda3std3__45__cpo5beginE
	.align		8
        /*0018*/ 	.dword	_ZN40_INTERNAL_72b28999_4_k_cu_e26944b4_248664cuda3std3__45__cpo3endE
	.align		8
        /*0020*/ 	.dword	_ZN40_INTERNAL_72b28999_4_k_cu_e26944b4_248664cuda3std3__45__cpo6cbeginE
	.align		8
        /*0028*/ 	.dword	_ZN40_INTERNAL_72b28999_4_k_cu_e26944b4_248664cuda3std3__45__cpo4cendE
	.align		8
        /*0030*/ 	.dword	_ZN40_INTERNAL_72b28999_4_k_cu_e26944b4_248664cuda3std3__442_GLOBAL__N__72b28999_4_k_cu_e26944b4_248666ignoreE
	.align		8
        /*0038*/ 	.dword	_ZN40_INTERNAL_72b28999_4_k_cu_e26944b4_248664cuda3std3__419piecewise_constructE
	.align		8
        /*0040*/ 	.dword	_ZN40_INTERNAL_72b28999_4_k_cu_e26944b4_248664cuda3std3__48in_placeE
	.align		8
        /*0048*/ 	.dword	_ZN40_INTERNAL_72b28999_4_k_cu_e26944b4_248664cuda3std6ranges3__45__cpo4swapE
	.align		8
        /*0050*/ 	.dword	_ZN40_INTERNAL_72b28999_4_k_cu_e26944b4_248664cuda3std6ranges3__45__cpo9iter_moveE
	.align		8
        /*0058*/ 	.dword	_ZN40_INTERNAL_72b28999_4_k_cu_e26944b4_248664cute7productE
	.align		8
        /*0060*/ 	.dword	_ZN40_INTERNAL_72b28999_4_k_cu_e26944b4_248664cute1_E
	.align		8
        /*0068*/ 	.dword	$str$22
	.align		8
        /*0070*/ 	.dword	$str$23


//--------------------- .text._ZN7cutlass13device_kernelINS_4gemm6kernel13GemmUniversalIN4cute5tupleIJiiiiEEENS1_10collective13CollectiveMmaINS1_34MainloopSm90TmaGmmaWarpSpecializedILi4ENS5_IJNS4_1CILi1EEENSA_ILi2EEESB_EEENS1_35KernelTmaWarpSpecializedCooperativeEEENS5_IJNSA_ILi128EEENSA_ILi256EEENSA_ILi32EEEEEEfNS5_IJlSB_lEEEfSK_NS4_8TiledMMAINS4_8MMA_AtomIJNS4_4SM904GMMA30MMA_64x256x8_F32TF32TF32_SS_TNILNSO_7ScaleInE1ELSQ_1EEEEEENS4_6LayoutINS5_IJSC_SB_SB_EEENS5_IJSB_NSA_ILi0EEESV_EEEEENS5_IJNS4_10UnderscoreESY_SY_EEEEENS4_23SM90_TMA_LOAD_MULTICASTENS4_14ComposedLayoutINS4_7SwizzleILi3ELi4ELi3EEENS4_18smem_ptr_flag_bitsILi32EEENST_INS5_IJNSA_ILi8EEESI_EEENS5_IJSI_SB_EEEEEEEvNS4_8identityENS4_13SM90_TMA_LOADES1B_vS1C_EENS_8epilogue10collective6detail29Sm90TmaWarpSpecializedAdapterINS1G_15DefaultEpilogueIfSK_SK_NS1F_6thread17LinearCombinationIfLi1EffLNS1K_9ScaleType4KindE0ELNS_15FloatRoundStyleE2EfEENS1_15EpilogueDefaultEEEEEvvEEEEvNT_6ParamsE --------------------------
	.section	.text._ZN7cutlass13device_kernelINS_4gemm6kernel13GemmUniversalIN4cute5tupleIJiiiiEEENS1_10collective13CollectiveMmaINS1_34MainloopSm90TmaGmmaWarpSpecializedILi4ENS5_IJNS4_1CILi1EEENSA_ILi2EEESB_EEENS1_35KernelTmaWarpSpecializedCooperativeEEENS5_IJNSA_ILi128EEENSA_ILi256EEENSA_ILi32EEEEEEfNS5_IJlSB_lEEEfSK_NS4_8TiledMMAINS4_8MMA_AtomIJNS4_4SM904GMMA30MMA_64x256x8_F32TF32TF32_SS_TNILNSO_7ScaleInE1ELSQ_1EEEEEENS4_6LayoutINS5_IJSC_SB_SB_EEENS5_IJSB_NSA_ILi0EEESV_EEEEENS5_IJNS4_10UnderscoreESY_SY_EEEEENS4_23SM90_TMA_LOAD_MULTICASTENS4_14ComposedLayoutINS4_7SwizzleILi3ELi4ELi3EEENS4_18smem_ptr_flag_bitsILi32EEENST_INS5_IJNSA_ILi8EEESI_EEENS5_IJSI_SB_EEEEEEEvNS4_8identityENS4_13SM90_TMA_LOADES1B_vS1C_EENS_8epilogue10collective6detail29Sm90TmaWarpSpecializedAdapterINS1G_15DefaultEpilogueIfSK_SK_NS1F_6thread17LinearCombinationIfLi1EffLNS1K_9ScaleType4KindE0ELNS_15FloatRoundStyleE2EfEENS1_15EpilogueDefaultEEEEEvvEEEEvNT_6ParamsE,"ax",@progbits
	.align	128
.text._ZN7cutlass13device_kernelINS_4gemm6kernel13GemmUniversalIN4cute5tupleIJiiiiEEENS1_10collective13CollectiveMmaINS1_34MainloopSm90TmaGmmaWarpSpecializedILi4ENS5_IJNS4_1CILi1EEENSA_ILi2EEESB_EEENS1_35KernelTmaWarpSpecializedCooperativeEEENS5_IJNSA_ILi128EEENSA_ILi256EEENSA_ILi32EEEEEEfNS5_IJlSB_lEEEfSK_NS4_8TiledMMAINS4_8MMA_AtomIJNS4_4SM904GMMA30MMA_64x256x8_F32TF32TF32_SS_TNILNSO_7ScaleInE1ELSQ_1EEEEEENS4_6LayoutINS5_IJSC_SB_SB_EEENS5_IJSB_NSA_ILi0EEESV_EEEEENS5_IJNS4_10UnderscoreESY_SY_EEEEENS4_23SM90_TMA_LOAD_MULTICASTENS4_14ComposedLayoutINS4_7SwizzleILi3ELi4ELi3EEENS4_18smem_ptr_flag_bitsILi32EEENST_INS5_IJNSA_ILi8EEESI_EEENS5_IJSI_SB_EEEEEEEvNS4_8identityENS4_13SM90_TMA_LOADES1B_vS1C_EENS_8epilogue10collective6detail29Sm90TmaWarpSpecializedAdapterINS1G_15DefaultEpilogueIfSK_SK_NS1F_6thread17LinearCombinationIfLi1EffLNS1K_9ScaleType4KindE0ELNS_15FloatRoundStyleE2EfEENS1_15EpilogueDefaultEEEEEvvEEEEvNT_6ParamsE:
        .type           _ZN7cutlass13device_kernelINS_4gemm6kernel13GemmUniversalIN4cute5tupleIJiiiiEEENS1_10collective13CollectiveMmaINS1_34MainloopSm90TmaGmmaWarpSpecializedILi4ENS5_IJNS4_1CILi1EEENSA_ILi2EEESB_EEENS1_35KernelTmaWarpSpecializedCooperativeEEENS5_IJNSA_ILi128EEENSA_ILi256EEENSA_ILi32EEEEEEfNS5_IJlSB_lEEEfSK_NS4_8TiledMMAINS4_8MMA_AtomIJNS4_4SM904GMMA30MMA_64x256x8_F32TF32TF32_SS_TNILNSO_7ScaleInE1ELSQ_1EEEEEENS4_6LayoutINS5_IJSC_SB_SB_EEENS5_IJSB_NSA_ILi0EEESV_EEEEENS5_IJNS4_10UnderscoreESY_SY_EEEEENS4_23SM90_TMA_LOAD_MULTICASTENS4_14ComposedLayoutINS4_7SwizzleILi3ELi4ELi3EEENS4_18smem_ptr_flag_bitsILi32EEENST_INS5_IJNSA_ILi8EEESI_EEENS5_IJSI_SB_EEEEEEEvNS4_8identityENS4_13SM90_TMA_LOADES1B_vS1C_EENS_8epilogue10collective6detail29Sm90TmaWarpSpecializedAdapterINS1G_15DefaultEpilogueIfSK_SK_NS1F_6thread17LinearCombinationIfLi1EffLNS1K_9ScaleType4KindE0ELNS_15FloatRoundStyleE2EfEENS1_15EpilogueDefaultEEEEEvvEEEEvNT_6ParamsE,@function
        .size           _ZN7cutlass13device_kernelINS_4gemm6kernel13GemmUniversalIN4cute5tupleIJiiiiEEENS1_10collective13CollectiveMmaINS1_34MainloopSm90TmaGmmaWarpSpecializedILi4ENS5_IJNS4_1CILi1EEENSA_ILi2EEESB_EEENS1_35KernelTmaWarpSpecializedCooperativeEEENS5_IJNSA_ILi128EEENSA_ILi256EEENSA_ILi32EEEEEEfNS5_IJlSB_lEEEfSK_NS4_8TiledMMAINS4_8MMA_AtomIJNS4_4SM904GMMA30MMA_64x256x8_F32TF32TF32_SS_TNILNSO_7ScaleInE1ELSQ_1EEEEEENS4_6LayoutINS5_IJSC_SB_SB_EEENS5_IJSB_NSA_ILi0EEESV_EEEEENS5_IJNS4_10UnderscoreESY_SY_EEEEENS4_23SM90_TMA_LOAD_MULTICASTENS4_14ComposedLayoutINS4_7SwizzleILi3ELi4ELi3EEENS4_18smem_ptr_flag_bitsILi32EEENST_INS5_IJNSA_ILi8EEESI_EEENS5_IJSI_SB_EEEEEEEvNS4_8identityENS4_13SM90_TMA_LOADES1B_vS1C_EENS_8epilogue10collective6detail29Sm90TmaWarpSpecializedAdapterINS1G_15DefaultEpilogueIfSK_SK_NS1F_6thread17LinearCombinationIfLi1EffLNS1K_9ScaleType4KindE0ELNS_15FloatRoundStyleE2EfEENS1_15EpilogueDefaultEEEEEvvEEEEvNT_6ParamsE,(.L_x_325 - _ZN7cutlass13device_kernelINS_4gemm6kernel13GemmUniversalIN4cute5tupleIJiiiiEEENS1_10collective13CollectiveMmaINS1_34MainloopSm90TmaGmmaWarpSpecializedILi4ENS5_IJNS4_1CILi1EEENSA_ILi2EEESB_EEENS1_35KernelTmaWarpSpecializedCooperativeEEENS5_IJNSA_ILi128EEENSA_ILi256EEENSA_ILi32EEEEEEfNS5_IJlSB_lEEEfSK_NS4_8TiledMMAINS4_8MMA_AtomIJNS4_4SM904GMMA30MMA_64x256x8_F32TF32TF32_SS_TNILNSO_7ScaleInE1ELSQ_1EEEEEENS4_6LayoutINS5_IJSC_SB_SB_EEENS5_IJSB_NSA_ILi0EEESV_EEEEENS5_IJNS4_10UnderscoreESY_SY_EEEEENS4_23SM90_TMA_LOAD_MULTICASTENS4_14ComposedLayoutINS4_7SwizzleILi3ELi4ELi3EEENS4_18smem_ptr_flag_bitsILi32EEENST_INS5_IJNSA_ILi8EEESI_EEENS5_IJSI_SB_EEEEEEEvNS4_8identityENS4_13SM90_TMA_LOADES1B_vS1C_EENS_8epilogue10collective6detail29Sm90TmaWarpSpecializedAdapterINS1G_15DefaultEpilogueIfSK_SK_NS1F_6thread17LinearCombinationIfLi1EffLNS1K_9ScaleType4KindE0ELNS_15FloatRoundStyleE2EfEENS1_15EpilogueDefaultEEEEEvvEEEEvNT_6ParamsE)
        .other          _ZN7cutlass13device_kernelINS_4gemm6kernel13GemmUniversalIN4cute5tupleIJiiiiEEENS1_10collective13CollectiveMmaINS1_34MainloopSm90TmaGmmaWarpSpecializedILi4ENS5_IJNS4_1CILi1EEENSA_ILi2EEESB_EEENS1_35KernelTmaWarpSpecializedCooperativeEEENS5_IJNSA_ILi128EEENSA_ILi256EEENSA_ILi32EEEEEEfNS5_IJlSB_lEEEfSK_NS4_8TiledMMAINS4_8MMA_AtomIJNS4_4SM904GMMA30MMA_64x256x8_F32TF32TF32_SS_TNILNSO_7ScaleInE1ELSQ_1EEEEEENS4_6LayoutINS5_IJSC_SB_SB_EEENS5_IJSB_NSA_ILi0EEESV_EEEEENS5_IJNS4_10UnderscoreESY_SY_EEEEENS4_23SM90_TMA_LOAD_MULTICASTENS4_14ComposedLayoutINS4_7SwizzleILi3ELi4ELi3EEENS4_18smem_ptr_flag_bitsILi32EEENST_INS5_IJNSA_ILi8EEESI_EEENS5_IJSI_SB_EEEEEEEvNS4_8identityENS4_13SM90_TMA_LOADES1B_vS1C_EENS_8epilogue10collective6detail29Sm90TmaWarpSpecializedAdapterINS1G_15DefaultEpilogueIfSK_SK_NS1F_6thread17LinearCombinationIfLi1EffLNS1K_9ScaleType4KindE0ELNS_15FloatRoundStyleE2EfEENS1_15EpilogueDefaultEEEEEvvEEEEvNT_6ParamsE,@"STO_CUDA_ENTRY STV_DEFAULT"
_ZN7cutlass13device_kernelINS_4gemm6kernel13GemmUniversalIN4cute5tupleIJiiiiEEENS1_10collective13CollectiveMmaINS1_34MainloopSm90TmaGmmaWarpSpecializedILi4ENS5_IJNS4_1CILi1EEENSA_ILi2EEESB_EEENS1_35KernelTmaWarpSpecializedCooperativeEEENS5_IJNSA_ILi128EEENSA_ILi256EEENSA_ILi32EEEEEEfNS5_IJlSB_lEEEfSK_NS4_8TiledMMAINS4_8MMA_AtomIJNS4_4SM904GMMA30MMA_64x256x8_F32TF32TF32_SS_TNILNSO_7ScaleInE1ELSQ_1EEEEEENS4_6LayoutINS5_IJSC_SB_SB_EEENS5_IJSB_NSA_ILi0EEESV_EEEEENS5_IJNS4_10UnderscoreESY_SY_EEEEENS4_23SM90_TMA_LOAD_MULTICASTENS4_14ComposedLayoutINS4_7SwizzleILi3ELi4ELi3EEENS4_18smem_ptr_flag_bitsILi32EEENST_INS5_IJNSA_ILi8EEESI_EEENS5_IJSI_SB_EEEEEEEvNS4_8identityENS4_13SM90_TMA_LOADES1B_vS1C_EENS_8epilogue10collective6detail29Sm90TmaWarpSpecializedAdapterINS1G_15DefaultEpilogueIfSK_SK_NS1F_6thread17LinearCombinationIfLi1EffLNS1K_9ScaleType4KindE0ELNS_15FloatRoundStyleE2EfEENS1_15EpilogueDefaultEEEEEvvEEEEvNT_6ParamsE:
[----:B------:R-:W0:Y:S01]  /*0000*/  LDC R1, c[0x0][0x28] ;  /* 0x00000a00ff017b82 */ /* 0x000e220000000800 */
[----:B------:R-:W1:Y:S01]  /*0010*/  S2R R18, SR_TID.X ;  /* 0x0000000000127919 */ /* 0x000e620000002100 */
[----:B------:R-:W-:Y:S01]  /*0020*/  ELECT P0, URZ, PT ;  /* 0x00000000003f782f */ /* 0x000fe20003800000 */
[----:B------:R-:W-:Y:S01]  /*0030*/  BSSY B0, `(.L_x_0) ;  /* 0x000000f000007945 */ /* 0x000fe20003800000 */
[--C-:B-1----:R-:W-:Y:S02]  /*0040*/  SHF.R.U32.HI R0, RZ, 0x5, R18.reuse ;  /* 0x00000005ff007819 */ /* 0x102fe40000011612 */
[----:B------:R-:W-:-:S03]  /*0050*/  SHF.R.U32.HI R3, RZ, 0x7, R18 ;  /* 0x00000007ff037819 */ /* 0x000fc60000011612 */
[----:B------:R-:W1:Y:S04]  /*0060*/  SHFL.IDX PT, R2, R0, RZ, 0x1f ;  /* 0x00001fff00027589 */ /* 0x000e6800000e0000 */
[----:B------:R2:W3:Y:S01]  /*0070*/  SHFL.IDX PT, R5, R3, RZ, 0x1f ;  /* 0x00001fff03057589 */ /* 0x0004e200000e0000 */
[----:B-1----:R-:W-:-:S13]  /*0080*/  ISETP.NE.OR P0, PT, R2, RZ, !P0 ;  /* 0x000000ff0200720c */ /* 0x002fda0004705670 */
[----:B0-23--:R-:W-:Y:S05]  /*0090*/  @P0 BRA `(.L_x_1) ;  /* 0x0000000000200947 */ /* 0x00dfea0003800000 */
[----:B------:R-:W-:Y:S02]  /*00a0*/  ULDC.64 UR4, c[0x0][0x198] ;  /* 0x0000660000047ab9 */ /* 0x000fe40000000a00 */
[----:B------:R-:W-:Y:S02]  /*00b0*/  UIADD3 UR6, UP0, UR4, 0xf0, URZ ;  /* 0x000000f004067890 */ /* 0x000fe4000ff1e03f */
[----:B------:R-:W-:Y:S02]  /*00c0*/  UIADD3 UR4, UP1, UR4, 0x1f0, URZ ;  /* 0x000001f004047890 */ /* 0x000fe4000ff3e03f */
[----:B------:R-:W-:Y:S02]  /*00d0*/  UIADD3.X UR7, URZ, UR5, URZ, UP0, !UPT ;  /* 0x000000053f077290 */ /* 0x000fe400087fe43f */
[----:B------:R-:W-:-:S07]  /*00e0*/  UIADD3.X UR5, URZ, UR5, URZ, UP1, !UPT ;  /* 0x000000053f057290 */ /* 0x000fce0008ffe43f */
[----:B------:R0:W-:Y:S02]  /*00f0*/  UTMACCTL.PF [UR6] ;  /* 0x00000000060079b9 */ /* 0x0001e40008040000 */
[----:B------:R0:W-:Y:S02]  /*0100*/  UTMACCTL.PF [UR4] ;  /* 0x00000000040079b9 */ /* 0x0001e40008040000 */
[----:B0-----:R-:W-:Y:S01]  /*0110*/  NOP ;  /* 0x0000000000007918 */ /* 0x001fe20000000000 */
.L_x_1:
[----:B------:R-:W-:Y:S05]  /*0120*/  BSYNC B0 ;  /* 0x0000000000007941 */ /* 0x000fea0003800000 */
.L_x_0:
[----:B------:R-:W0:Y:S02]  /*0130*/  SHFL.IDX PT, R3, R0, RZ, 0x1f ;  /* 0x00001fff00037589 */ /* 0x000e2400000e0000 */
[----:B0-----:R-:W-:-:S13]  /*0140*/  ISETP.NE.AND P0, PT, R3, RZ, PT ;  /* 0x000000ff0300720c */ /* 0x001fda0003f05270 */
[----:B------:R-:W-:Y:S05]  /*0150*/  @P0 BRA `(.L_x_2) ;  /* 0x0000000000580947 */ /* 0x000fea0003800000 */
[----:B------:R-:W0:Y:S01]  /*0160*/  S2UR UR8, SR_CgaCtaId ;  /* 0x00000000000879c3 */ /* 0x000e220000008800 */
[----:B------:R-:W-:Y:S01]  /*0170*/  UMOV UR4, 0x400 ;  /* 0x0000040000047882 */ /* 0x000fe20000000000 */
[----:B------:R-:W-:Y:S01]  /*0180*/  UMOV UR5, 0x1 ;  /* 0x0000000100057882 */ /* 0x000fe20000000000 */
[----:B------:R-:W-:Y:S01]  /*0190*/  UMOV UR6, 0x4 ;  /* 0x0000000400067882 */ /* 0x000fe20000000000 */
[----:B------:R-:W-:Y:S01]  /*01a0*/  ELECT P0, URZ, PT ;  /* 0x00000000003f782f */ /* 0x000fe20003800000 */
[----:B------:R-:W-:-:S04]  /*01b0*/  UIADD3 UR6, -UR6, 0x100000, URZ ;  /* 0x0010000006067890 */ /* 0x000fc8000fffe13f */
[----:B------:R-:W-:Y:S02]  /*01c0*/  USHF.L.U32 UR7, UR6, 0xb, URZ ;  /* 0x0000000b06077899 */ /* 0x000fe4000800063f */
[----:B------:R-:W-:Y:S02]  /*01d0*/  USHF.L.U32 UR6, UR6, 0x1, URZ ;  /* 0x0000000106067899 */ /* 0x000fe4000800063f */
[----:B0-----:R-:W-:Y:S02]  /*01e0*/  ULEA UR8, UR8, UR4, 0x18 ;  /* 0x0000000408087291 */ /* 0x001fe4000f8ec03f */
[----:B------:R-:W-:-:S04]  /*01f0*/  UIADD3 UR4, -UR5, 0x100000, URZ ;  /* 0x0010000005047890 */ /* 0x000fc8000fffe13f */
[----:B------:R-:W-:Y:S02]  /*0200*/  USHF.L.U32 UR5, UR4, 0xb, URZ ;  /* 0x0000000b04057899 */ /* 0x000fe4000800063f */
[----:B------:R-:W-:Y:S01]  /*0210*/  USHF.L.U32 UR4, UR4, 0x1, URZ ;  /* 0x0000000104047899 */ /* 0x000fe2000800063f */
[----:B------:R-:W0:Y:S11]  /*0220*/  FENCE.VIEW.ASYNC.S ;  /* 0x00000000000073c6 */ /* 0x000e360000000000 */
[----:B0-----:R0:W1:Y:S01]  /*0230*/  SYNCS.EXCH.64 URZ, [UR8], UR4 ;  /* 0x00000004083f75b2 */ /* 0x0010620008000100 */
[----:B------:R0:W2:Y:S01]  /*0240*/  SYNCS.EXCH.64 URZ, [UR8+0x20], UR6 ;  /* 0x00002006083f75b2 */ /* 0x0000a20008000100 */
[----:B------:R0:W3:Y:S01]  /*0250*/  SYNCS.EXCH.64 URZ, [UR8+0x8], UR4 ;  /* 0x00000804083f75b2 */ /* 0x0000e20008000100 */
[----:B------:R0:W4:Y:S01]  /*0260*/  SYNCS.EXCH.64 URZ, [UR8+0x28], UR6 ;  /* 0x00002806083f75b2 */ /* 0x0001220008000100 */
[----:B------:R0:W0:Y:S01]  /*0270*/  SYNCS.EXCH.64 URZ, [UR8+0x10], UR4 ;  /* 0x00001004083f75b2 */ /* 0x0000220008000100 */
[----:B------:R0:W0:Y:S01]  /*0280*/  SYNCS.EXCH.64 URZ, [UR8+0x30], UR6 ;  /* 0x00003006083f75b2 */ /* 0x0000220008000100 */
[----:B------:R0:W0:Y:S01]  /*0290*/  SYNCS.EXCH.64 URZ, [UR8+0x18], UR4 ;  /* 0x00001804083f75b2 */ /* 0x0000220008000100 */
[----:B------:R0:W0:Y:S01]  /*02a0*/  SYNCS.EXCH.64 URZ, [UR8+0x38], UR6 ;  /* 0x00003806083f75b2 */ /* 0x0000220008000100 */
[----:B------:R-:W-:Y:S01]  /*02b0*/  NOP ;  /* 0x0000000000007918 */ /* 0x000fe20000000000 */
.L_x_2:
[----:B------:R-:W-:Y:S01]  /*02c0*/  SHF.R.S32.HI R7, RZ, 0x1f, R18 ;  /* 0x0000001fff077819 */ /* 0x000fe20000011412 */
[----:B------:R-:W5:Y:S01]  /*02d0*/  SHFL.IDX PT, R0, R0, RZ, 0x1f ;  /* 0x00001fff00007589 */ /* 0x000f6200000e0000 */
[----:B0-----:R-:W0:Y:S01]  /*02e0*/  S2UR UR8, SR_CTAID.X ;  /* 0x00000000000879c3 */ /* 0x001e220000002500 */
[----:B------:R-:W-:Y:S02]  /*02f0*/  ELECT P0, URZ, PT ;  /* 0x00000000003f782f */ /* 0x000fe40003800000 */
[----:B------:R-:W-:Y:S01]  /*0300*/  LEA.HI R7, R7, R18, RZ, 0x7 ;  /* 0x0000001207077211 */ /* 0x000fe200078f38ff */
[----:B------:R-:W1:Y:S01]  /*0310*/  S2R R4, SR_CTAID.Y ;  /* 0x0000000000047919 */ /* 0x000e620000002600 */
[----:B------:R-:W-:Y:S01]  /*0320*/  ULDC UR4, c[0x0][0x154] ;  /* 0x0000550000047ab9 */ /* 0x000fe20000000800 */
[----:B------:R-:W-:Y:S01]  /*0330*/  NOP ;  /* 0x0000000000007918 */ /* 0x000fe20000000000 */
[----:B------:R-:W-:Y:S01]  /*0340*/  LOP3.LUT R7, R7, 0xffffff80, RZ, 0xc0, !PT ;  /* 0xffffff8007077812 */ /* 0x000fe200078ec0ff */
[----:B------:R-:W-:Y:S01]  /*0350*/  NOP ;  /* 0x0000000000007918 */ /* 0x000fe20000000000 */
[----:B------:R-:W2:Y:S03]  /*0360*/  LDC R12, c[0x0][0x140] ;  /* 0x00005000ff0c7b82 */ /* 0x000ea60000000800 */
[----:B------:R-:W-:-:S05]  /*0370*/  IMAD.IADD R7, R18, 0x1, -R7 ;  /* 0x0000000112077824 */ /* 0x000fca00078e0a07 */
[----:B------:R-:W-:Y:S02]  /*0380*/  SHF.R.S32.HI R6, RZ, 0x1f, R7 ;  /* 0x0000001fff067819 */ /* 0x000fe40000011407 */
[----:B------:R-:W-:Y:S02]  /*0390*/  LOP3.LUT P2, RZ, R7, 0x7, RZ, 0xc0, !PT ;  /* 0x0000000707ff7812 */ /* 0x000fe4000784c0ff */
[----:B------:R-:W-:Y:S02]  /*03a0*/  LEA.HI R6, R6, R7, RZ, 0x3 ;  /* 0x0000000706067211 */ /* 0x000fe400078f18ff */
[----:B-----5:R-:W-:Y:S02]  /*03b0*/  ISETP.NE.OR P0, PT, R0, RZ, !P0 ;  /* 0x000000ff0000720c */ /* 0x020fe40004705670 */
[--C-:B------:R-:W-:Y:S02]  /*03c0*/  SHF.R.S32.HI R0, RZ, 0x3, R6.reuse ;  /* 0x00000003ff007819 */ /* 0x100fe40000011406 */
[----:B------:R-:W-:-:S02]  /*03d0*/  SHF.R.S32.HI R9, RZ, 0x1f, R6 ;  /* 0x0000001fff097819 */ /* 0x000fc40000011406 */
[----:B------:R-:W-:Y:S02]  /*03e0*/  SHF.R.S32.HI R6, RZ, 0x1f, R3 ;  /* 0x0000001fff067819 */ /* 0x000fe40000011403 */
[----:B------:R-:W-:Y:S02]  /*03f0*/  LEA.HI R9, R9, R0, RZ, 0x2 ;  /* 0x0000000009097211 */ /* 0x000fe400078f10ff */
[----:B------:R-:W-:Y:S02]  /*0400*/  LEA.HI R6, R6, R3, RZ, 0x2 ;  /* 0x0000000306067211 */ /* 0x000fe400078f10ff */
[----:B-1----:R-:W-:Y:S01]  /*0410*/  I2FP.F32.U32 R8, R4 ;  /* 0x0000000400087245 */ /* 0x002fe20000201000 */
[----:B------:R-:W-:Y:S01]  /*0420*/  VOTEU.ALL UP0, P0 ;  /* 0x00000000003f7886 */ /* 0x000fe20000000000 */
[----:B------:R-:W-:Y:S01]  /*0430*/  LOP3.LUT R6, R6, 0x3ffffffc, RZ, 0xc0, !PT ;  /* 0x3ffffffc06067812 */ /* 0x000fe200078ec0ff */
[----:B------:R-:W-:Y:S01]  /*0440*/  VOTEU.ALL UP1, P0 ;  /* 0x00000000003f7886 */ /* 0x000fe20000020000 */
[----:B------:R-:W-:Y:S01]  /*0450*/  LOP3.LUT R9, R9, 0xfffffffc, RZ, 0xc0, !PT ;  /* 0xfffffffc09097812 */ /* 0x000fe200078ec0ff */
[----:B------:R-:W-:Y:S01]  /*0460*/  FMUL R10, R8, UR4 ;  /* 0x00000004080a7c20 */ /* 0x000fe20008400000 */
[----:B------:R-:W1:Y:S01]  /*0470*/  @!UP0 S2UR UR7, SR_CgaCtaId ;  /* 0x00000000000789c3 */ /* 0x000e620000008800 */
[----:B------:R-:W-:Y:S01]  /*0480*/  IMAD.IADD R11, R3, 0x1, -R6 ;  /* 0x00000001030b7824 */ /* 0x000fe200078e0a06 */
[----:B0-----:R-:W-:Y:S01]  /*0490*/  I2FP.F32.U32 R6, UR8 ;  /* 0x0000000800067c45 */ /* 0x001fe20008201000 */
[----:B------:R-:W-:Y:S01]  /*04a0*/  IMAD.IADD R0, R0, 0x1, -R9 ;  /* 0x0000000100007824 */ /* 0x000fe200078e0a09 */
[----:B------:R-:W-:Y:S01]  /*04b0*/  ULDC UR4, c[0x0][0x150] ;  /* 0x0000540000047ab9 */ /* 0x000fe20000000800 */
[----:B------:R-:W0:Y:S01]  /*04c0*/  F2I.U32.TRUNC.NTZ R10, R10 ;  /* 0x0000000a000a7305 */ /* 0x000e22000020f000 */
[----:B------:R-:W-:Y:S01]  /*04d0*/  SHF.R.S32.HI R3, RZ, 0x1f, R2 ;  /* 0x0000001fff037819 */ /* 0x000fe20000011402 */
[----:B------:R-:W-:Y:S01]  /*04e0*/  FMUL R6, R6, UR4 ;  /* 0x0000000406067c20 */ /* 0x000fe20008400000 */
[----:B------:R-:W5:Y:S01]  /*04f0*/  LDC R9, c[0x0][0x148] ;  /* 0x00005200ff097b82 */ /* 0x000f620000000800 */
[----:B------:R-:W-:Y:S01]  /*0500*/  IMAD R11, R11, 0x4, R0 ;  /* 0x000000040b0b7824 */ /* 0x000fe200078e0200 */
[----:B------:R-:W-:Y:S01]  /*0510*/  LEA.HI R3, R3, R2, RZ, 0x2 ;  /* 0x0000000203037211 */ /* 0x000fe200078f10ff */
[----:B------:R-:W-:Y:S01]  /*0520*/  UMOV UR4, 0x20 ;  /* 0x0000002000047882 */ /* 0x000fe20000000000 */
[----:B------:R-:W-:Y:S01]  /*0530*/  @!UP0 UMOV UR6, 0x400 ;  /* 0x0000040000068882 */ /* 0x000fe20000000000 */
[----:B------:R-:W3:Y:S01]  /*0540*/  F2I.U32.TRUNC.NTZ R6, R6 ;  /* 0x0000000600067305 */ /* 0x000ee2000020f000 */
[----:B------:R-:W-:Y:S01]  /*0550*/  LOP3.LUT R3, R3, 0xfffffffc, RZ, 0xc0, !PT ;  /* 0xfffffffc03037812 */ /* 0x000fe200078ec0ff */
[----:B------:R-:W-:Y:S01]  /*0560*/  IMAD.SHL.U32 R22, R11, 0x4, RZ ;  /* 0x000000040b167824 */ /* 0x000fe200078e00ff */
[----:B------:R-:W4:Y:S01]  /*0570*/  LDC R8, c[0x0][0x144] ;  /* 0x00005100ff087b82 */ /* 0x000f220000000800 */
[----:B------:R-:W-:-:S04]  /*0580*/  @!UP0 UIADD3 UR4, -UR4, 0x100000, URZ ;  /* 0x0010000004048890 */ /* 0x000fc8000fffe13f */
[----:B------:R-:W-:Y:S02]  /*0590*/  @!UP0 USHF.L.U32 UR5, UR4, 0xb, URZ ;  /* 0x0000000b04058899 */ /* 0x000fe4000800063f */
[----:B------:R-:W-:Y:S01]  /*05a0*/  @!UP0 USHF.L.U32 UR4, UR4, 0x1, URZ ;  /* 0x0000000104048899 */ /* 0x000fe2000800063f */
[----:B--2---:R-:W-:Y:S01]  /*05b0*/  ISETP.EQ.U32.AND P3, PT, R12, 0x1, PT ;  /* 0x000000010c00780c */ /* 0x004fe20003f62070 */
[----:B------:R-:W-:Y:S01]  /*05c0*/  IMAD.IADD R0, R2, 0x1, -R3 ;  /* 0x0000000102007824 */ /* 0x000fe200078e0a03 */
[----:B------:R-:W-:Y:S01]  /*05d0*/  LOP3.LUT R22, R11, 0xc, R22, 0x78, !PT ;  /* 0x0000000c0b167812 */ /* 0x000fe200078e7816 */
[----:B0-----:R-:W-:Y:S01]  /*05e0*/  IMAD.MOV R14, RZ, RZ, -R10 ;  /* 0x000000ffff0e7224 */ /* 0x001fe200078e0a0a */
[----:B-1----:R-:W-:Y:S02]  /*05f0*/  @!UP0 ULEA UR6, UR7, UR6, 0x18 ;  /* 0x0000000607068291 */ /* 0x002fe4000f8ec03f */
[----:B------:R-:W-:Y:S01]  /*0600*/  ISETP.NE.AND P1, PT, R0, 0x3, PT ;  /* 0x000000030000780c */ /* 0x000fe20003f25270 */
[----:B------:R-:W-:Y:S01]  /*0610*/  VOTEU.ALL UP0, P0 ;  /* 0x00000000003f7886 */ /* 0x000fe20000000000 */
[----:B------:R-:W-:Y:S01]  /*0620*/  ISETP.LT.U32.AND P0, PT, R22, 0x2, !P2 ;  /* 0x000000021600780c */ /* 0x000fe20005701070 */
[----:B---3--:R-:W-:Y:S01]  /*0630*/  IMAD.MOV R3, RZ, RZ, -R6 ;  /* 0x000000ffff037224 */ /* 0x008fe200078e0a06 */
[----:B------:R-:W-:-:S02]  /*0640*/  ISETP.EQ.OR P1, PT, R0, RZ, !P1 ;  /* 0x000000ff0000720c */ /* 0x000fc40004f22670 */
[----:B------:R-:W-:Y:S01]  /*0650*/  ISETP.NE.AND P2, PT, R5, RZ, PT ;  /* 0x000000ff0500720c */ /* 0x000fe20003f45270 */
[----:B-----5:R-:W-:Y:S01]  /*0660*/  IMAD R7, R9, R14, R4 ;  /* 0x0000000e09077224 */ /* 0x020fe200078e0204 */
[----:B------:R-:W-:Y:S01]  /*0670*/  ISETP.EQ.AND P1, PT, R5, RZ, P1 ;  /* 0x000000ff0500720c */ /* 0x000fe20000f22270 */
[----:B------:R-:W0:Y:S02]  /*0680*/  FENCE.VIEW.ASYNC.S ;  /* 0x00000000000073c6 */ /* 0x000e240000000000 */
[----:B0-----:R0:W1:Y:S01]  /*0690*/  @!UP0 SYNCS.EXCH.64 URZ, [UR6+0x50], UR4 ;  /* 0x00005004063f85b2 */ /* 0x0010620008000100 */
[----:B------:R-:W-:Y:S02]  /*06a0*/  ISETP.NE.AND P4, PT, R7, R22, PT ;  /* 0x000000160700720c */ /* 0x000fe40003f85270 */
[----:B------:R-:W-:Y:S01]  /*06b0*/  SEL R19, RZ, 0x1, !P1 ;  /* 0x00000001ff137807 */ /* 0x000fe20004800000 */
[----:B----4-:R-:W-:Y:S02]  /*06c0*/  IMAD R3, R8, R3, UR8 ;  /* 0x0000000808037e24 */ /* 0x010fe4000f8e0203 */
[----:B------:R-:W-:-:S03]  /*06d0*/  VIADD R8, R5, 0xffffffff ;  /* 0xffffffff05087836 */ /* 0x000fc60000000000 */
[----:B------:R-:W-:Y:S02]  /*06e0*/  ISETP.EQ.OR P4, PT, R3, RZ, !P4 ;  /* 0x000000ff0300720c */ /* 0x000fe40006782670 */
[----:B------:R-:W-:Y:S02]  /*06f0*/  ISETP.GE.U32.AND P5, PT, R8, 0x2, PT ;  /* 0x000000020800780c */ /* 0x000fe40003fa6070 */
[----:B------:R-:W-:Y:S02]  /*0700*/  PLOP3.LUT P0, PT, P0, P4, PT, 0x80, 0x0 ;  /* 0x000000000000781c */ /* 0x000fe40000709070 */
[----:B------:R-:W-:Y:S01]  /*0710*/  SEL R19, R19, 0x2, P5 ;  /* 0x0000000213137807 */ /* 0x000fe20002800000 */
[----:B------:R0:W2:Y:S01]  /*0720*/  @!UP1 SYNCS.EXCH.64 URZ, [UR6+0x58], UR4 ;  /* 0x00005804063f95b2 */ /* 0x0000a20008000100 */
[----:B------:R-:W-:Y:S01]  /*0730*/  P2R R156, PR, RZ, 0x1 ;  /* 0x00000001ff9c7803 */ /* 0x000fe20000000000 */
[----:B------:R-:W-:Y:S01]  /*0740*/  NOP ;  /* 0x0000000000007918 */ /* 0x000fe20000000000 */
[----:B------:R-:W-:Y:S07]  /*0750*/  @!P3 BRA `(.L_x_3) ;  /* 0x000000000008b947 */ /* 0x000fee0003800000 */
[----:B-12---:R-:W-:Y:S01]  /*0760*/  UCGABAR_ARV ;  /* 0x00000000000079c7 */ /* 0x006fe20008000000 */
[----:B------:R-:W-:Y:S05]  /*0770*/  BRA `(.L_x_4) ;  /* 0x0000000000047947 */ /* 0x000fea0003800000 */
.L_x_3:
[----:B-12---:R-:W-:Y:S01]  /*0780*/  NOP ;  /* 0x0000000000007918 */ /* 0x006fe20000000000 */
.L_x_4:
[----:B------:R-:W1:Y:S01]  /*0790*/  LDC R2, c[0x0][0x65c] ;  /* 0x00019700ff027b82 */ /* 0x000e620000000800 */
[----:B------:R-:W-:Y:S02]  /*07a0*/  IMAD.U32 R6, RZ, RZ, UR8 ;  /* 0x00000008ff067e24 */ /* 0x000fe4000f8e00ff */
[----:B------:R-:W-:Y:S01]  /*07b0*/  IMAD.MOV.U32 R7, RZ, RZ, RZ ;  /* 0x000000ffff077224 */ /* 0x000fe200078e00ff */
[----:B-1----:R-:W-:-:S04]  /*07c0*/  ISETP.NE.AND P1, PT, R2, 0x1, PT ;  /* 0x000000010200780c */ /* 0x002fc80003f25270 */
[----:B------:R-:W-:-:S09]  /*07d0*/  P2R R5, PR, RZ, 0x2 ;  /* 0x00000002ff057803 */ /* 0x000fd20000000000 */
[----:B------:R-:W1:Y:S01]  /*07e0*/  @P1 LDC R17, c[0x0][0x10] ;  /* 0x00000400ff111b82 */ /* 0x000e620000000800 */
[----:B------:R-:W-:Y:S02]  /*07f0*/  @P1 IMAD.MOV.U32 R5, RZ, RZ, RZ ;  /* 0x000000ffff051224 */ /* 0x000fe400078e00ff */
[----:B------:R-:W-:-:S05]  /*0800*/  @P1 IMAD.MOV.U32 R13, RZ, RZ, RZ ;  /* 0x000000ffff0d1224 */ /* 0x000fca00078e00ff */
[----:B------:R-:W2:Y:S01]  /*0810*/  @!P1 LDC R11, c[0x0][0xc] ;  /* 0x00000300ff0b9b82 */ /* 0x000ea20000000800 */
[----:B-1----:R-:W-:-:S04]  /*0820*/  @P1 IMAD.WIDE.U32 R16, R17, UR8, R4 ;  /* 0x0000000811101c25 */ /* 0x002fc8000f8e0004 */
[----:B------:R-:W-:Y:S02]  /*0830*/  @P1 IMAD.IADD R17, R17, 0x1, R13 ;  /* 0x0000000111111824 */ /* 0x000fe400078e020d */
[----:B--2---:R-:W-:-:S04]  /*0840*/  @!P1 IMAD.WIDE.U32 R6, R4, R11, R6 ;  /* 0x0000000b04069225 */ /* 0x004fc800078e0006 */
[----:B------:R-:W-:Y:S02]  /*0850*/  @!P1 IMAD.MOV.U32 R16, RZ, RZ, R6 ;  /* 0x000000ffff109224 */ /* 0x000fe400078e0006 */
[----:B------:R-:W-:Y:S01]  /*0860*/  @!P1 IMAD.MOV.U32 R17, RZ, RZ, R7 ;  /* 0x000000ffff119224 */ /* 0x000fe200078e0007 */
[----:B------:R-:W-:Y:S06]  /*0870*/  @!P3 BRA `(.L_x_5) ;  /* 0x00000000000cb947 */ /* 0x000fec0003800000 */
[----:B------:R-:W-:Y:S01]  /*0880*/  UCGABAR_WAIT ;  /* 0x0000000000007dc7 */ /* 0x000fe20008000000 */
[----:B------:R-:W-:Y:S01]  /*0890*/  CCTL.IVALL ;  /* 0x00000000ff00798f */ /* 0x000fe20002000000 */
[----:B------:R-:W-:Y:S05]  /*08a0*/  BRA `(.L_x_6) ;  /* 0x0000000000047947 */ /* 0x000fea0003800000 */
.L_x_5:
[----:B------:R-:W-:Y:S06]  /*08b0*/  BAR.SYNC.DEFER_BLOCKING 0x0 ;  /* 0x0000000000007b1d */ /* 0x000fec0000010000 */
.L_x_6:
[----:B------:R-:W-:Y:S05]  /*08c0*/  @!P2 BRA `(.L_x_7) ;  /* 0x000000800058a947 */ /* 0x000fea0003800000 */
[----:B------:R-:W-:-:S13]  /*08d0*/  ISETP.GT.U32.AND P0, PT, R8, 0x1, PT ;  /* 0x000000010800780c */ /* 0x000fda0003f04070 */
[----:B0-----:R-:W-:Y:S05]  /*08e0*/  @P0 EXIT ;  /* 0x000000000000094d */ /* 0x001fea0003800000 */
[----:B------:R-:W-:Y:S01]  /*08f0*/  ULDC.64 UR4, c[0x0][0x650] ;  /* 0x0001940000047ab9 */ /* 0x000fe20000000a00 */
[----:B------:R-:W-:Y:S01]  /*0900*/  PRMT R0, RZ, 0x7610, R0 ;  /* 0x00007610ff007816 */ /* 0x000fe20000000000 */
[----:B------:R-:W-:Y:S01]  /*0910*/  IMAD.MOV.U32 R153, RZ, RZ, -0x1 ;  /* 0xffffffffff997424 */ /* 0x000fe200078e00ff */
[----:B------:R-:W-:Y:S01]  /*0920*/  ISETP.GE.U32.AND P0, PT, R16, UR4, PT ;  /* 0x0000000410007c0c */ /* 0x000fe2000bf06070 */
[----:B------:R-:W-:Y:S02]  /*0930*/  IMAD.MOV.U32 R152, RZ, RZ, -0x1 ;  /* 0xffffffffff987424 */ /* 0x000fe400078e00ff */
[----:B------:R-:W-:Y:S01]  /*0940*/  IMAD.MOV.U32 R23, RZ, RZ, -0x1 ;  /* 0xffffffffff177424 */ /* 0x000fe200078e00ff */
[----:B------:R-:W-:-:S13]  /*0950*/  ISETP.GE.U32.AND.EX P0, PT, R17, UR5, PT, P0 ;  /* 0x0000000511007c0c */ /* 0x000fda000bf06100 */
[----:B------:R-:W-:Y:S05]  /*0960*/  @P0 BRA `(.L_x_8) ;  /* 0x00000004002c0947 */ /* 0x000fea0003800000 */
[----:B------:R-:W0:Y:S01]  /*0970*/  LDC.64 R20, c[0x0][0x628] ;  /* 0x00018a00ff147b82 */ /* 0x000e220000000a00 */
[----:B------:R-:W-:Y:S02]  /*0980*/  IMAD.MOV.U32 R6, RZ, RZ, R16 ;  /* 0x000000ffff067224 */ /* 0x000fe400078e0010 */
[----:B------:R-:W-:-:S05]  /*0990*/  IMAD.MOV.U32 R7, RZ, RZ, R17 ;  /* 0x000000ffff077224 */ /* 0x000fca00078e0011 */
[----:B------:R-:W1:Y:S08]  /*09a0*/  LDC R0, c[0x0][0x630] ;  /* 0x00018c00ff007b82 */ /* 0x000e700000000800 */
[----:B------:R-:W2:Y:S01]  /*09b0*/  LDC.64 R24, c[0x0][0x620] ;  /* 0x00018800ff187b82 */ /* 0x000ea20000000a00 */
[----:B0-----:R-:W-:-:S04]  /*09c0*/  ISETP.NE.U32.AND P0, PT, R20, RZ, PT ;  /* 0x000000ff1400720c */ /* 0x001fc80003f05070 */
[----:B------:R-:W-:-:S13]  /*09d0*/  ISETP.NE.AND.EX P0, PT, R21, RZ, PT, P0 ;  /* 0x000000ff1500720c */ /* 0x000fda0003f05300 */
[----:B-12---:R-:W-:Y:S05]  /*09e0*/  @!P0 BRA `(.L_x_9) ;  /* 0x0000000000288947 */ /* 0x006fea0003800000 */
[----:B------:R-:W0:Y:S02]  /*09f0*/  LDC R13, c[0x0][0x634] ;  /* 0x00018d00ff0d7b82 */ /* 0x000e240000000800 */
[----:B0-----:R-:W-:-:S05]  /*0a00*/  IADD3 R13, P0, R16, R13, RZ ;  /* 0x0000000d100d7210 */ /* 0x001fca0007f1e0ff */
[----:B------:R-:W-:-:S04]  /*0a10*/  IMAD.X R15, RZ, RZ, R17, P0 ;  /* 0x000000ffff0f7224 */ /* 0x000fc800000e0611 */
[----:B------:R-:W-:-:S04]  /*0a20*/  IMAD.WIDE.U32 R6, R15, R20, RZ ;  /* 0x000000140f067225 */ /* 0x000fc800078e00ff */
[----:B------:R-:W-:-:S04]  /*0a30*/  IMAD.WIDE.U32 R10, P0, R13, R21, R6 ;  /* 0x000000150d0a7225 */ /* 0x000fc80007800006 */
[----:B------:R-:W-:-:S04]  /*0a40*/  IMAD.WIDE.U32 R6, R13, R20, RZ ;  /* 0x000000140d067225 */ /* 0x000fc800078e00ff */
[----:B------:R-:W-:Y:S01]  /*0a50*/  IMAD.X R13, RZ, RZ, RZ, P0 ;  /* 0x000000ffff0d7224 */ /* 0x000fe200000e06ff */
[----:B------:R-:W-:Y:S01]  /*0a60*/  IADD3 RZ, P0, R7, R10, RZ ;  /* 0x0000000a07ff7210 */ /* 0x000fe20007f1e0ff */
[----:B------:R-:W-:-:S04]  /*0a70*/  IMAD.MOV.U32 R12, RZ, RZ, R11 ;  /* 0x000000ffff0c7224 */ /* 0x000fc800078e000b */
[----:B------:R-:W-:-:S08]  /*0a80*/  IMAD.WIDE.U32.X R6, R15, R21, R12, P0 ;  /* 0x000000150f067225 */ /* 0x000fd000000e040c */
.L_x_9:
[----:B------:R-:W0:Y:S01]  /*0a90*/  LDC.64 R20, c[0x0][0x640] ;  /* 0x00019000ff147b82 */ /* 0x000e220000000a00 */
[--C-:B------:R-:W-:Y:S01]  /*0aa0*/  SHF.R.U64 R27, R6, R0, R7.reuse ;  /* 0x00000000061b7219 */ /* 0x100fe20000001207 */
[----:B------:R-:W-:Y:S01]  /*0ab0*/  IMAD R28, R9, R14, R4 ;  /* 0x0000000e091c7224 */ /* 0x000fe200078e0204 */
[----:B------:R-:W-:Y:S02]  /*0ac0*/  SHF.R.U32.HI R0, RZ, R0, R7 ;  /* 0x00000000ff007219 */ /* 0x000fe40000011607 */
[----:B------:R-:W-:-:S03]  /*0ad0*/  IADD3 R5, P0, RZ, -R27, RZ ;  /* 0x8000001bff057210 */ /* 0x000fc60007f1e0ff */
[----:B------:R-:W1:Y:S02]  /*0ae0*/  LDC R8, c[0x0][0x618] ;  /* 0x00018600ff087b82 */ /* 0x000e640000000800 */
[----:B------:R-:W-:-:S04]  /*0af0*/  IMAD.X R7, RZ, RZ, ~R0, P0 ;  /* 0x000000ffff077224 */ /* 0x000fc800000e0e00 */
[-C--:B------:R-:W-:Y:S02]  /*0b00*/  IMAD R0, R7, R24.reuse, RZ ;  /* 0x0000001807007224 */ /* 0x080fe400078e02ff */
[----:B------:R-:W2:Y:S01]  /*0b10*/  LDC R11, c[0x0][0x608] ;  /* 0x00018200ff0b7b82 */ /* 0x000ea20000000800 */
[----:B------:R-:W-:-:S04]  /*0b20*/  IMAD.WIDE.U32 R6, R5, R24, R16 ;  /* 0x0000001805067225 */ /* 0x000fc800078e0010 */
[----:B------:R-:W-:Y:S02]  /*0b30*/  IMAD R5, R5, R25, R0 ;  /* 0x0000001905057224 */ /* 0x000fe400078e0200 */
[----:B------:R-:W-:Y:S01]  /*0b40*/  IMAD.MOV.U32 R25, RZ, RZ, 0x1 ;  /* 0x00000001ff197424 */ /* 0x000fe200078e00ff */
[----:B------:R-:W3:Y:S01]  /*0b50*/  LDC R12, c[0x0][0x658] ;  /* 0x00019600ff0c7b82 */ /* 0x000ee20000000800 */
[----:B0-----:R-:W-:Y:S01]  /*0b60*/  ISETP.NE.U32.AND P0, PT, R20, RZ, PT ;  /* 0x000000ff1400720c */ /* 0x001fe20003f05070 */
[----:B------:R-:W-:Y:S02]  /*0b70*/  IMAD.IADD R5, R7, 0x1, R5 ;  /* 0x0000000107057824 */ /* 0x000fe400078e0205 */
[----:B------:R-:W-:Y:S01]  /*0b80*/  IMAD.MOV.U32 R7, RZ, RZ, -0x1 ;  /* 0xffffffffff077424 */ /* 0x000fe200078e00ff */
[----:B------:R-:W-:-:S03]  /*0b90*/  ISETP.NE.AND.EX P0, PT, R21, RZ, PT, P0 ;  /* 0x000000ff1500720c */ /* 0x000fc60003f05300 */
[----:B------:R-:W0:Y:S01]  /*0ba0*/  LDC R15, c[0x0][0x600] ;  /* 0x00018000ff0f7b82 */ /* 0x000e220000000800 */
[-CC-:B-1----:R-:W-:Y:S02]  /*0bb0*/  SHF.R.U64 R13, R6, R8.reuse, R5.reuse ;  /* 0x00000008060d7219 */ /* 0x182fe40000001205 */
[----:B------:R-:W-:-:S05]  /*0bc0*/  SHF.R.U32.HI R0, RZ, R8, R5 ;  /* 0x00000008ff007219 */ /* 0x000fca0000011605 */
[----:B------:R-:W1:Y:S01]  /*0bd0*/  LDC R23, c[0x0][0x648] ;  /* 0x00019200ff177b82 */ /* 0x000e620000000800 */
[-CC-:B--2---:R-:W-:Y:S02]  /*0be0*/  SHF.R.U64 R29, R13, R11.reuse, R0.reuse ;  /* 0x0000000b0d1d7219 */ /* 0x184fe40000001200 */
[----:B------:R-:W-:-:S05]  /*0bf0*/  SHF.R.U32.HI R5, RZ, R11, R0 ;  /* 0x0000000bff057219 */ /* 0x000fca0000011600 */
[----:B------:R-:W2:Y:S01]  /*0c00*/  LDC R24, c[0x0][0x638] ;  /* 0x00018e00ff187b82 */ /* 0x000ea20000000800 */
[-CC-:B---3--:R-:W-:Y:S02]  /*0c10*/  SHF.R.U64 R14, R29, R12.reuse, R5.reuse ;  /* 0x0000000c1d0e7219 */ /* 0x188fe40000001205 */
[-C--:B------:R-:W-:Y:S02]  /*0c20*/  SHF.L.U32 R0, R7, R12.reuse, RZ ;  /* 0x0000000c07007219 */ /* 0x080fe400000006ff */
[----:B------:R-:W-:Y:S01]  /*0c30*/  SHF.R.U32.HI R5, RZ, R12, R5 ;  /* 0x0000000cff057219 */ /* 0x000fe20000011605 */
[----:B------:R-:W-:Y:S01]  /*0c40*/  IMAD.MOV.U32 R4, RZ, RZ, R14 ;  /* 0x000000ffff047224 */ /* 0x000fe200078e000e */
[----:B------:R-:W-:Y:S01]  /*0c50*/  LOP3.LUT R10, RZ, R0, RZ, 0x33, !PT ;  /* 0x00000000ff0a7212 */ /* 0x000fe200078e33ff */
[----:B------:R-:W3:Y:S01]  /*0c60*/  LDC R26, c[0x0][0x610] ;  /* 0x00018400ff1a7b82 */ /* 0x000ee20000000800 */
[----:B------:R-:W-:Y:S05]  /*0c70*/  @!P0 BRA `(.L_x_10) ;  /* 0x0000000000288947 */ /* 0x000fea0003800000 */
[----:B------:R-:W4:Y:S02]  /*0c80*/  LDC R9, c[0x0][0x64c] ;  /* 0x00019300ff097b82 */ /* 0x000f240000000800 */
[----:B----4-:R-:W-:-:S05]  /*0c90*/  IADD3 R9, P0, R14, R9, RZ ;  /* 0x000000090e097210 */ /* 0x010fca0007f1e0ff */
        /* <DEDUP_REMOVED lines=8> */
.L_x_10:
[----:B-1----:R-:W-:Y:S01]  /*0d20*/  SHF.R.U64 R4, R4, R23, R5 ;  /* 0x0000001704047219 */ /* 0x002fe20000001205 */
[----:B0-----:R-:W-:Y:S01]  /*0d30*/  VIADD R6, R15, 0xffffffff ;  /* 0xffffffff0f067836 */ /* 0x001fe20000000000 */
[----:B------:R-:W-:Y:S01]  /*0d40*/  SHF.L.U32 R0, R25, R12, RZ ;  /* 0x0000000c19007219 */ /* 0x000fe200000006ff */
[----:B------:R-:W-:Y:S01]  /*0d50*/  IMAD.MOV.U32 R23, RZ, RZ, R27 ;  /* 0x000000ffff177224 */ /* 0x000fe200078e001b */
[----:B------:R-:W-:Y:S01]  /*0d60*/  LOP3.LUT R5, R29, R10, RZ, 0xc0, !PT ;  /* 0x0000000a1d057212 */ /* 0x000fe200078ec0ff */
[----:B------:R-:W-:Y:S01]  /*0d70*/  IMAD.MOV R7, RZ, RZ, -R4 ;  /* 0x000000ffff077224 */ /* 0x000fe200078e0a04 */
[----:B------:R-:W-:Y:S02]  /*0d80*/  SEL R3, R3, R28, !P1 ;  /* 0x0000001c03037207 */ /* 0x000fe40004800000 */
[----:B------:R-:W-:Y:S01]  /*0d90*/  LOP3.LUT R6, R13, R6, RZ, 0xc0, !PT ;  /* 0x000000060d067212 */ /* 0x000fe200078ec0ff */
[----:B------:R-:W-:Y:S02]  /*0da0*/  IMAD R4, R0, R4, R5 ;  /* 0x0000000400047224 */ /* 0x000fe400078e0205 */
[----:B--2---:R-:W-:-:S02]  /*0db0*/  IMAD R0, R7, R24, R14 ;  /* 0x0000001807007224 */ /* 0x004fc400078e020e */
[----:B---3--:R-:W-:Y:S02]  /*0dc0*/  IMAD R3, R4, R26, R3 ;  /* 0x0000001a04037224 */ /* 0x008fe400078e0203 */
[----:B------:R-:W-:Y:S02]  /*0dd0*/  IMAD.MOV.U32 R5, RZ, RZ, 0x1 ;  /* 0x00000001ff057424 */ /* 0x000fe400078e00ff */
[----:B------:R-:W-:-:S03]  /*0de0*/  IMAD R4, R0, R15, R6 ;  /* 0x0000000f00047224 */ /* 0x000fc600078e0206 */
[----:B------:R-:W-:Y:S02]  /*0df0*/  PRMT R0, R5, 0x7610, R0 ;  /* 0x0000761005007816 */ /* 0x000fe40000000000 */
[----:B------:R-:W-:Y:S02]  /*0e00*/  SEL R152, R4, R3, !P1 ;  /* 0x0000000304987207 */ /* 0x000fe40004800000 */
[----:B------:R-:W-:-:S07]  /*0e10*/  SEL R153, R3, R4, !P1 ;  /* 0x0000000403997207 */ /* 0x000fce0004800000 */
.L_x_8:
[----:B------:R-:W-:-:S08]  /*0e20*/  NOP ;  /* 0x0000000000007918 */ /* 0x000fd00000000000 */
[----:B------:R-:W0:Y:S02]  /*0e30*/  USETMAXREG.TRY_ALLOC.CTAPOOL UP0, 0xe8 ;  /* 0x000000e8000079c8 */ /* 0x000e240008000600 */
[----:B0-----:R-:W-:-:S13]  /*0e40*/  PLOP3.LUT P0, PT, PT, PT, UP0, 0x80, 0x0 ;  /* 0x000000000000781c */ /* 0x001fda0003f0f008 */
[----:B------:R-:W-:Y:S05]  /*0e50*/  @!P0 BRA `(.L_x_8) ;  /* 0xfffffffc00f08947 */ /* 0x000fea000383ffff */
[----:B------:R-:W-:Y:S01]  /*0e60*/  ULDC.64 UR4, c[0x0][0x598] ;  /* 0x0001660000047ab9 */ /* 0x000fe20000000a00 */
[----:B------:R-:W-:Y:S01]  /*0e70*/  ULDC.64 UR36, c[0x0][0x208] ;  /* 0x0000820000247ab9 */ /* 0x000fe20000000a00 */
[----:B------:R-:W-:-:S04]  /*0e80*/  ISETP.NE.U32.AND P0, PT, RZ, UR4, PT ;  /* 0x00000004ff007c0c */ /* 0x000fc8000bf05070 */
[----:B------:R-:W-:-:S13]  /*0e90*/  ISETP.NE.AND.EX P0, PT, RZ, UR5, PT, P0 ;  /* 0x00000005ff007c0c */ /* 0x000fda000bf05300 */
[----:B------:R-:W-:Y:S05]  /*0ea0*/  @!P0 BRA `(.L_x_11) ;  /* 0x00000000001c8947 */ /* 0x000fea0003800000 */
[----:B------:R-:W0:Y:S02]  /*0eb0*/  LDC.64 R4, c[0x0][0x598] ;  /* 0x00016600ff047b82 */ /* 0x000e240000000a00 */
[----:B0-----:R-:W2:Y:S02]  /*0ec0*/  LDG.E.64 R4, desc[UR36][R4.64] ;  /* 0x0000002404047981 */ /* 0x001ea4000c1e1b00 */
[----:B--2---:R-:W-:-:S04]  /*0ed0*/  ISETP.NE.U32.AND P0, PT, R4, RZ, PT ;  /* 0x000000ff0400720c */ /* 0x004fc80003f05070 */
[----:B------:R-:W-:-:S13]  /*0ee0*/  ISETP.NE.AND.EX P0, PT, R5, RZ, PT, P0 ;  /* 0x000000ff0500720c */ /* 0x000fda0003f05300 */
[----:B------:R-:W-:Y:S05]  /*0ef0*/  @!P0 BRA `(.L_x_11) ;  /* 0x0000000000088947 */ /* 0x000fea0003800000 */
[----:B------:R0:W5:Y:S01]  /*0f00*/  LD.E R154, desc[UR36][R4.64] ;  /* 0x00000024049a7980 */ /* 0x000162000c101900 */
[----:B------:R-:W-:Y:S05]  /*0f10*/  BRA `(.L_x_12) ;  /* 0x0000000000247947 */ /* 0x000fea0003800000 */
.L_x_11:
[----:B------:R-:W-:Y:S02]  /*0f20*/  ULDC.64 UR4, c[0x0][0x588] ;  /* 0x0001620000047ab9 */ /* 0x000fe40000000a00 */
[----:B------:R-:W-:-:S04]  /*0f30*/  ISETP.NE.U32.AND P0, PT, RZ, UR4, PT ;  /* 0x00000004ff007c0c */ /* 0x000fc8000bf05070 */
[----:B------:R-:W-:-:S13]  /*0f40*/  ISETP.NE.AND.EX P0, PT, RZ, UR5, PT, P0 ;  /* 0x00000005ff007c0c */ /* 0x000fda000bf05300 */
[----:B------:R-:W-:Y:S05]  /*0f50*/  @!P0 BRA `(.L_x_13) ;  /* 0x00000000000c8947 */ /* 0x000fea0003800000 */
[----:B------:R-:W0:Y:S02]  /*0f60*/  LDC.64 R154, c[0x0][0x588] ;  /* 0x00016200ff9a7b82 */ /* 0x000e240000000a00 */
[----:B0-----:R1:W5:Y:S01]  /*0f70*/  LDG.E R154, desc[UR36][R154.64] ;  /* 0x000000249a9a7981 */ /* 0x001362000c1e1900 */
[----:B------:R-:W-:Y:S05]  /*0f80*/  BRA `(.L_x_12) ;  /* 0x0000000000087947 */ /* 0x000fea0003800000 */
.L_x_13:
[----:B------:R-:W-:Y:S02]  /*0f90*/  ULDC UR4, c[0x0][0x580] ;  /* 0x0001600000047ab9 */ /* 0x000fe40000000800 */
[----:B------:R-:W-:-:S07]  /*0fa0*/  IMAD.U32 R154, RZ, RZ, UR4 ;  /* 0x00000004ff9a7e24 */ /* 0x000fce000f8e00ff */
.L_x_12:
[----:B------:R-:W-:Y:S02]  /*0fb0*/  ULDC.64 UR4, c[0x0][0x5a0] ;  /* 0x0001680000047ab9 */ /* 0x000fe40000000a00 */
[----:B------:R-:W-:-:S04]  /*0fc0*/  ISETP.NE.U32.AND P0, PT, RZ, UR4, PT ;  /* 0x00000004ff007c0c */ /* 0x000fc8000bf05070 */
[----:B------:R-:W-:-:S13]  /*0fd0*/  ISETP.NE.AND.EX P0, PT, RZ, UR5, PT, P0 ;  /* 0x00000005ff007c0c */ /* 0x000fda000bf05300 */
[----:B------:R-:W-:Y:S05]  /*0fe0*/  @!P0 BRA `(.L_x_14) ;  /* 0x00000000001c8947 */ /* 0x000fea0003800000 */
[----:B0-----:R-:W0:Y:S02]  /*0ff0*/  LDC.64 R4, c[0x0][0x5a0] ;  /* 0x00016800ff047b82 */ /* 0x001e240000000a00 */
[----:B0-----:R-:W2:Y:S02]  /*1000*/  LDG.E.64 R4, desc[UR36][R4.64] ;  /* 0x0000002404047981 */ /* 0x001ea4000c1e1b00 */
[----:B--2---:R-:W-:-:S04]  /*1010*/  ISETP.NE.U32.AND P0, PT, R4, RZ, PT ;  /* 0x000000ff0400720c */ /* 0x004fc80003f05070 */
[----:B------:R-:W-:-:S13]  /*1020*/  ISETP.NE.AND.EX P0, PT, R5, RZ, PT, P0 ;  /* 0x000000ff0500720c */ /* 0x000fda0003f05300 */
[----:B------:R-:W-:Y:S05]  /*1030*/  @!P0 BRA `(.L_x_14) ;  /* 0x0000000000088947 */ /* 0x000fea0003800000 */
[----:B-1----:R0:W5:Y:S01]  /*1040*/  LD.E R155, desc[UR36][R4.64] ;  /* 0x00000024049b7980 */ /* 0x002162000c101900 */
[----:B------:R-:W-:Y:S05]  /*1050*/  BRA `(.L_x_15) ;  /* 0x0000000000247947 */ /* 0x000fea0003800000 */
.L_x_14:
[----:B------:R-:W-:Y:S02]  /*1060*/  ULDC.64 UR4, c[0x0][0x590] ;  /* 0x0001640000047ab9 */ /* 0x000fe40000000a00 */
[----:B------:R-:W-:-:S04]  /*1070*/  ISETP.NE.U32.AND P0, PT, RZ, UR4, PT ;  /* 0x00000004ff007c0c */ /* 0x000fc8000bf05070 */
[----:B------:R-:W-:-:S13]  /*1080*/  ISETP.NE.AND.EX P0, PT, RZ, UR5, PT, P0 ;  /* 0x00000005ff007c0c */ /* 0x000fda000bf05300 */
[----:B------:R-:W-:Y:S05]  /*1090*/  @!P0 BRA `(.L_x_16) ;  /* 0x00000000000c8947 */ /* 0x000fea0003800000 */
[----:B0-----:R-:W1:Y:S02]  /*10a0*/  LDC.64 R4, c[0x0][0x590] ;  /* 0x00016400ff047b82 */ /* 0x001e640000000a00 */
[----:B-1----:R1:W5:Y:S01]  /*10b0*/  LDG.E R155, desc[UR36][R4.64] ;  /* 0x00000024049b7981 */ /* 0x002362000c1e1900 */
[----:B------:R-:W-:Y:S05]  /*10c0*/  BRA `(.L_x_15) ;  /* 0x0000000000087947 */ /* 0x000fea0003800000 */
.L_x_16:
[----:B------:R-:W-:Y:S02]  /*10d0*/  ULDC UR4, c[0x0][0x584] ;  /* 0x0001610000047ab9 */ /* 0x000fe40000000800 */
[----:B-1----:R-:W-:-:S07]  /*10e0*/  IMAD.U32 R155, RZ, RZ, UR4 ;  /* 0x00000004ff9b7e24 */ /* 0x002fce000f8e00ff */
.L_x_15:
[----:B------:R-:W-:-:S13]  /*10f0*/  LOP3.LUT P0, RZ, R0, 0xff, RZ, 0xc0, !PT ;  /* 0x000000ff00ff7812 */ /* 0x000fda000780c0ff */
[----:B------:R-:W-:Y:S05]  /*1100*/  @!P0 EXIT ;  /* 0x000000000000894d */ /* 0x000fea0003800000 */
[----:B------:R-:W-:Y:S01]  /*1110*/  ULDC UR4, c[0x0][0x28c] ;  /* 0x0000a30000047ab9 */ /* 0x000fe20000000800 */
[----:B------:R-:W-:Y:S01]  /*1120*/  LOP3.LUT R157, R19, 0x1, RZ, 0xfc, !PT ;  /* 0x00000001139d7812 */ /* 0x000fe200078efcff */
[----:B------:R-:W-:Y:S01]  /*1130*/  UIADD3 UR4, UR4, 0x1f, URZ ;  /* 0x0000001f04047890 */ /* 0x000fe2000fffe03f */
[----:B------:R-:W-:Y:S01]  /*1140*/  UMOV UR38, URZ ;  /* 0x0000003f00267c82 */ /* 0x000fe20008000000 */
[----:B------:R-:W-:Y:S02]  /*1150*/  UMOV UR39, URZ ;  /* 0x0000003f00277c82 */ /* 0x000fe40008000000 */
[----:B------:R-:W-:-:S04]  /*1160*/  USHF.R.S32.HI UR5, URZ, 0x1f, UR4 ;  /* 0x0000001f3f057899 */ /* 0x000fc80008011404 */
[----:B------:R-:W-:-:S04]  /*1170*/  ULEA.HI UR5, UR5, UR4, URZ, 0x5 ;  /* 0x0000000405057291 */ /* 0x000fc8000f8f283f */
[----:B------:R-:W-:-:S12]  /*1180*/  USHF.R.S32.HI UR40, URZ, 0x5, UR5 ;  /* 0x000000053f287899 */ /* 0x000fd80008011405 */
.L_x_290:
[----:B------:R-:W-:Y:S01]  /*1190*/  LOP3.LUT R0, R18, 0x80, RZ, 0xc0, !PT ;  /* 0x0000008012007812 */ /* 0x000fe200078ec0ff */
[----:B--2---:R-:W2:Y:S01]  /*11a0*/  S2UR UR7, SR_CgaCtaId ;  /* 0x00000000000779c3 */ /* 0x004ea20000008800 */
[----:B------:R-:W-:Y:S02]  /*11b0*/  UMOV UR6, 0x400 ;  /* 0x0000040000067882 */ /* 0x000fe40000000000 */
[----:B------:R-:W-:-:S06]  /*11c0*/  SHF.R.U32.HI R0, RZ, 0x7, R0 ;  /* 0x00000007ff007819 */ /* 0x000fcc0000011600 */
[----:B---3--:R-:W3:Y:S01]  /*11d0*/  SHFL.IDX PT, R0, R0, RZ, 0x1f ;  /* 0x00001fff00007589 */ /* 0x008ee200000e0000 */
[----:B--2---:R-:W-:Y:S01]  /*11e0*/  ULEA UR6, UR7, UR6, 0x18 ;  /* 0x0000000607067291 */ /* 0x004fe2000f8ec03f */
[----:B---3--:R-:W-:-:S13]  /*11f0*/  R2UR UR4, R0 ;  /* 0x00000000000472ca */ /* 0x008fda00000e0000 */
[----:B------:R-:W-:-:S04]  /*1200*/  ULEA.HI UR5, UR4, UR4, URZ, 0x1 ;  /* 0x0000000404057291 */ /* 0x000fc8000f8f083f */
[----:B------:R-:W-:-:S04]  /*1210*/  ULOP3.LUT UR5, UR5, 0x7fffe, URZ, 0xc0, !UPT ;  /* 0x0007fffe05057892 */ /* 0x000fc8000f8ec03f */
[----:B------:R-:W-:-:S03]  /*1220*/  UIADD3 UR5, UR4, -UR5, URZ ;  /* 0x8000000504057290 */ /* 0x000fc6000fffe03f */
[----:B------:R-:W-:Y:S01]  /*1230*/  ULDC UR4, c[0x0][0x28c] ;  /* 0x0000a30000047ab9 */ /* 0x000fe20000000800 */
[----:B------:R-:W-:Y:S01]  /*1240*/  ULEA UR5, UR5, UR6, 0xd ;  /* 0x0000000605057291 */ /* 0x000fe2000f8e683f */
[----:B------:R-:W-:-:S03]  /*1250*/  ISETP.LT.AND P0, PT, RZ, UR4, PT ;  /* 0x00000004ff007c0c */ /* 0x000fc6000bf01270 */
[----:B------:R-:W-:-:S04]  /*1260*/  UIADD3 UR5, UR5, 0x100, URZ ;  /* 0x0000010005057890 */ /* 0x000fc8000fffe03f */
[----:B------:R-:W-:-:S04]  /*1270*/  USHF.R.U32.HI UR5, URZ, 0x4, UR5 ;  /* 0x000000043f057899 */ /* 0x000fc80008011605 */
[----:B------:R-:W-:Y:S02]  /*1280*/  ULOP3.LUT UR41, UR5, 0x3fff, URZ, 0xc0, !UPT ;  /* 0x00003fff05297892 */ /* 0x000fe4000f8ec03f */
[----:B-1--4-:R-:W-:Y:S10]  /*1290*/  @P0 BRA `(.L_x_17) ;  /* 0x0000000000400947 */ /* 0x012ff40003800000 */
[----:B------:R-:W-:Y:S01]  /*12a0*/  MOV R0, 0x0 ;  /* 0x0000000000007802 */ /* 0x000fe20000000f00 */
[----:B------:R-:W-:Y:S01]  /*12b0*/  ULDC.64 UR4, c[0x4][0x68] ;  /* 0x01001a0000047ab9 */ /* 0x000fe20000000a00 */
[----:B------:R-:W-:Y:S01]  /*12c0*/  ULDC.64 UR6, c[0x4][0x8] ;  /* 0x0100020000067ab9 */ /* 0x000fe20000000a00 */
[----:B01----:R-:W-:Y:S01]  /*12d0*/  IMAD.U32 R4, RZ, RZ, UR4 ;  /* 0x00000004ff047e24 */ /* 0x003fe2000f8e00ff */
[----:B------:R0:W1:Y:S01]  /*12e0*/  LDC.64 R14, c[0x4][R0] ;  /* 0x01000000000e7b82 */ /* 0x0000620000000a00 */
[----:B------:R-:W-:Y:S01]  /*12f0*/  IMAD.U32 R5, RZ, RZ, UR5 ;  /* 0x00000005ff057e24 */ /* 0x000fe2000f8e00ff */
[----:B------:R-:W-:Y:S01]  /*1300*/  ULDC.64 UR4, c[0x4][0x70] ;  /* 0x01001c0000047ab9 */ /* 0x000fe20000000a00 */
[----:B------:R-:W-:Y:S02]  /*1310*/  IMAD.U32 R10, RZ, RZ, UR6 ;  /* 0x00000006ff0a7e24 */ /* 0x000fe4000f8e00ff */
[----:B------:R-:W-:Y:S02]  /*1320*/  IMAD.U32 R6, RZ, RZ, UR4 ;  /* 0x00000004ff067e24 */ /* 0x000fe4000f8e00ff */
[----:B------:R-:W-:-:S02]  /*1330*/  IMAD.U32 R7, RZ, RZ, UR5 ;  /* 0x00000005ff077e24 */ /* 0x000fc4000f8e00ff */
[----:B------:R-:W-:Y:S02]  /*1340*/  IMAD.U32 R11, RZ, RZ, UR7 ;  /* 0x00000007ff0b7e24 */ /* 0x000fe4000f8e00ff */
[----:B------:R-:W-:Y:S02]  /*1350*/  IMAD.MOV.U32 R8, RZ, RZ, 0x1e1 ;  /* 0x000001e1ff087424 */ /* 0x000fe400078e00ff */
[----:B------:R-:W-:Y:S02]  /*1360*/  IMAD.MOV.U32 R12, RZ, RZ, 0x1 ;  /* 0x00000001ff0c7424 */ /* 0x000fe400078e00ff */
[----:B0-----:R-:W-:-:S07]  /*1370*/  IMAD.MOV.U32 R13, RZ, RZ, RZ ;  /* 0x000000ffff0d7224 */ /* 0x001fce00078e00ff */
[----:B------:R-:W-:-:S07]  /*1380*/  LEPC R20, `(.L_x_17) ;  /* 0x000000001014794e */ /* 0x000fce0000000000 */
[----:B-1---5:R-:W-:Y:S05]  /*1390*/  CALL.ABS.NOINC R14 ;  /* 0x000000000e007343 */ /* 0x022fea0003c00000 */
.L_x_17:
[----:B------:R-:W-:-:S13]  /*13a0*/  ISETP.NE.AND P0, PT, R157, 0x3, PT ;  /* 0x000000039d00780c */ /* 0x000fda0003f05270 */
[----:B------:R-:W-:Y:S05]  /*13b0*/  @!P0 BRA `(.L_x_18) ;  /* 0x0000000000048947 */ /* 0x000fea0003800000 */
[----:B------:R-:W-:Y:S01]  /*13c0*/  BPT.TRAP 0x1 ;  /* 0x000000040000795c */ /* 0x000fe20000300000 */
.L_x_18:
[----:B------:R-:W2:Y:S01]  /*13d0*/  S2UR UR5, SR_CgaCtaId ;  /* 0x00000000000579c3 */ /* 0x000ea20000008800 */
[----:B------:R-:W-:Y:S01]  /*13e0*/  UMOV UR4, 0x400 ;  /* 0x0000040000047882 */ /* 0x000fe20000000000 */
[----:B------:R-:W-:Y:S02]  /*13f0*/  IMAD.U32 R0, RZ, RZ, UR38 ;  /* 0x00000026ff007e24 */ /* 0x000fe4000f8e00ff */
[----:B------:R-:W-:-:S03]  /*1400*/  IMAD.U32 R3, RZ, RZ, UR39 ;  /* 0x00000027ff037e24 */ /* 0x000fc6000f8e00ff */
[----:B------:R-:W-:Y:S01]  /*1410*/  SHF.L.U32 R0, R0, 0x1f, RZ ;  /* 0x0000001f00007819 */ /* 0x000fe200000006ff */
[----:B--2---:R-:W-:-:S06]  /*1420*/  ULEA UR4, UR5, UR4, 0x18 ;  /* 0x0000000405047291 */ /* 0x004fcc000f8ec03f */
[----:B------:R-:W-:-:S04]  /*1430*/  IMAD.U32 R6, RZ, RZ, UR4 ;  /* 0x00000004ff067e24 */ /* 0x000fc8000f8e00ff */
[----:B------:R-:W-:-:S04]  /*1440*/  IMAD R3, R3, 0x8, R6 ;  /* 0x0000000803037824 */ /* 0x000fc800078e0206 */
[----:B------:R2:W3:Y:S01]  /*1450*/  SYNCS.PHASECHK.TRANS64.TRYWAIT P1, [R3+URZ], R0 ;  /* 0x00000000030075a7 */ /* 0x0004e2000802017f */
[----:B------:R-:W-:Y:S05]  /*1460*/  @!P0 BRA `(.L_x_19) ;  /* 0x0000000000048947 */ /* 0x000fea0003800000 */
[----:B------:R-:W-:Y:S01]  /*1470*/  BPT.TRAP 0x1 ;  /* 0x000000040000795c */ /* 0x000fe20000300000 */
.L_x_19:
[----:B---3--:R-:W-:Y:S05]  /*1480*/  @P1 BRA `(.L_x_20) ;  /* 0x0000000000081947 */ /* 0x008fea0003800000 */
[----:B------:R-:W3:Y:S02]  /*1490*/  SYNCS.PHASECHK.TRANS64.TRYWAIT P1, [R3+URZ], R0 ;  /* 0x00000000030075a7 */ /* 0x000ee4000802017f */
[----:B---3--:R-:W-:Y:S05]  /*14a0*/  @!P1 BRA `(.L_x_21) ;  /* 0x0000008800cc9947 */ /* 0x008fea0003800000 */
.L_x_20:
[----:B------:R-:W-:-:S04]  /*14b0*/  UISETP.LT.AND UP0, UPT, UR40, 0x1, UPT ;  /* 0x000000012800788c */ /* 0x000fc8000bf01270 */
[----:B------:R-:W-:-:S06]  /*14c0*/  USEL UR4, UR40, 0x1, UP0 ;  /* 0x0000000128047887 */ /* 0x000fcc0008000000 */
[----:B--23--:R-:W-:Y:S01]  /*14d0*/  IMAD.U32 R0, RZ, RZ, UR4 ;  /* 0x00000004ff007e24 */ /* 0x00cfe2000f8e00ff */
[----:B------:R-:W-:Y:S05]  /*14e0*/  WARPSYNC.ALL ;  /* 0x0000000000007948 */ /* 0x000fea0003800000 */
[----:B------:R-:W-:-:S04]  /*14f0*/  IADD3 R0, -R0, UR40, RZ ;  /* 0x0000002800007c10 */ /* 0x000fc8000fffe1ff */
[----:B------:R-:W-:Y:S02]  /*1500*/  ISETP.GE.AND P1, PT, R0, 0x1, PT ;  /* 0x000000010000780c */ /* 0x000fe40003f26270 */
[----:B------:R-:W-:Y:S01]  /*1510*/  R2UR UR4, R6 ;  /* 0x00000000060472ca */ /* 0x000fe200000e0000 */
[----:B------:R-:W-:Y:S01]  /*1520*/  WARPGROUP.ARRIVE ;  /* 0x00000000000079c5 */ /* 0x000fe20000000000 */
[----:B------:R-:W-:Y:S01]  /*1530*/  UMOV UR9, 0x40000040 ;  /* 0x4000004000097882 */ /* 0x000fe20000000000 */
[----:B------:R-:W-:-:S10]  /*1540*/  UMOV UR11, 0x40000040 ;  /* 0x40000040000b7882 */ /* 0x000fd40000000000 */
[----:B------:R-:W-:-:S04]  /*1550*/  UIADD3 UR4, UR4, 0x10100, URZ ;  /* 0x0001010004047890 */ /* 0x000fc8000fffe03f */
[----:B------:R-:W-:-:S04]  /*1560*/  USHF.R.U32.HI UR4, URZ, 0x4, UR4 ;  /* 0x000000043f047899 */ /* 0x000fc80008011604 */
[----:B------:R-:W-:Y:S02]  /*1570*/  ULOP3.LUT UR5, UR4, 0x3fff, URZ, 0xc0, !UPT ;  /* 0x00003fff04057892 */ /* 0x000fe4000f8ec03f */
[----:B------:R-:W-:Y:S02]  /*1580*/  ULOP3.LUT UR4, UR41, 0x10000, URZ, 0xfc, !UPT ;  /* 0x0001000029047892 */ /* 0x000fe4000f8efc3f */
[----:B------:R-:W-:Y:S02]  /*1590*/  ULOP3.LUT UR5, UR5, 0x10000, URZ, 0xfc, !UPT ;  /* 0x0001000005057892 */ /* 0x000fe4000f8efc3f */
[----:B------:R-:W-:Y:S02]  /*15a0*/  ULEA UR6, UR39, UR4, 0xa ;  /* 0x0000000427067291 */ /* 0x000fe4000f8e503f */
[----:B------:R-:W-:-:S05]  /*15b0*/  ULEA UR7, UR39, UR5, 0xb ;  /* 0x0000000527077291 */ /* 0x000fca000f8e583f */
[----:B------:R-:W-:Y:S02]  /*15c0*/  UMOV UR8, UR6 ;  /* 0x0000000600087c82 */ /* 0x000fe40008000000 */
[----:B------:R-:W-:Y:S02]  /*15d0*/  UMOV UR10, UR7 ;  /* 0x00000007000a7c82 */ /* 0x000fe40008000000 */
[----:B------:R-:W-:Y:S01]  /*15e0*/  HGMMA.64x256x8.F32.TF32 R24, gdesc[UR8], RZ, !UPT, gsb0 ;  /* 0x07e00000081879f0 */ /* 0x000fe2000c0028ff */
[----:B------:R-:W-:Y:S02]  /*15f0*/  UIADD3 UR8, UR6, 0x2, URZ ;  /* 0x0000000206087890 */ /* 0x000fe4000fffe03f */
[----:B------:R-:W-:Y:S01]  /*1600*/  UIADD3 UR10, UR7, 0x2, URZ ;  /* 0x00000002070a7890 */ /* 0x000fe2000fffe03f */
[----:B------:R-:W-:Y:S01]  /*1610*/  UMOV UR9, 0x40000040 ;  /* 0x4000004000097882 */ /* 0x000fe20000000000 */
[----:B------:R-:W-:Y:S01]  /*1620*/  UMOV UR11, 0x40000040 ;  /* 0x40000040000b7882 */ /* 0x000fe20000000000 */
[----:B------:R-:W-:-:S02]  /*1630*/  WARPGROUP.DEPBAR.LE gsb0, 0x0 ;  /* 0x00008000000079c5 */ /* 0x000fc40000010000 */
[----:B------:R-:W-:-:S15]  /*1640*/  WARPGROUP.ARRIVE ;  /* 0x00000000000079c5 */ /* 0x000fde0000000000 */
[----:B------:R-:W-:-:S05]  /*1650*/  NOP ;  /* 0x0000000000007918 */ /* 0x000fca0000000000 */
[----:B------:R-:W-:Y:S01]  /*1660*/  HGMMA.64x256x8.F32.TF32 R24, gdesc[UR8], R24, gsb0 ;  /* 0x07e00000081879f0 */ /* 0x000fe20008002818 */
[----:B------:R-:W-:Y:S02]  /*1670*/  UIADD3 UR8, UR6, 0x4, URZ ;  /* 0x0000000406087890 */ /* 0x000fe4000fffe03f */
[----:B------:R-:W-:Y:S01]  /*1680*/  UIADD3 UR10, UR7, 0x4, URZ ;  /* 0x00000004070a7890 */ /* 0x000fe2000fffe03f */
[----:B------:R-:W-:Y:S01]  /*1690*/  UMOV UR9, 0x40000040 ;  /* 0x4000004000097882 */ /* 0x000fe20000000000 */
[----:B------:R-:W-:Y:S01]  /*16a0*/  UMOV UR11, 0x40000040 ;  /* 0x40000040000b7882 */ /* 0x000fe20000000000 */
[----:B------:R-:W-:Y:S02]  /*16b0*/  WARPGROUP.DEPBAR.LE gsb0, 0x0 ;  /* 0x00008000000079c5 */ /* 0x000fe40000010000 */
        /* <DEDUP_REMOVED lines=10> */
[----:B------:R-:W-:Y:S03]  /*1760*/  HGMMA.64x256x8.F32.TF32 R24, gdesc[UR8], R24, gsb0 ;  /* 0x07e00000081879f0 */ /* 0x000fe60008002818 */
[----:B------:R-:W-:Y:S02]  /*1770*/  WARPGROUP.DEPBAR.LE gsb0, 0x0 ;  /* 0x00008000000079c5 */ /* 0x000fe40000010000 */
[----:B------:R-:W-:Y:S05]  /*1780*/  @!P1 BRA `(.L_x_22) ;  /* 0x0000000400309947 */ /* 0x000fea0003800000 */
[----:B------:R-:W-:Y:S02]  /*1790*/  UIADD3 UR6, UR39, 0x1, URZ ;  /* 0x0000000127067890 */ /* 0x000fe4000fffe03f */
[----:B------:R-:W-:Y:S02]  /*17a0*/  IMAD.U32 R3, RZ, RZ, UR39 ;  /* 0x00000027ff037e24 */ /* 0x000fe4000f8e00ff */
[----:B------:R-:W-:-:S04]  /*17b0*/  UISETP.NE.AND UP0, UPT, UR6, 0x4, UPT ;  /* 0x000000040600788c */ /* 0x000fc8000bf05270 */
[----:B------:R-:W-:Y:S02]  /*17c0*/  USEL UR7, URZ, 0x1, UP0 ;  /* 0x000000013f077887 */ /* 0x000fe40008000000 */
[----:B------:R-:W-:Y:S02]  /*17d0*/  USEL UR6, UR6, URZ, UP0 ;  /* 0x0000003f06067287 */ /* 0x000fe40008000000 */
[----:B------:R-:W-:-:S06]  /*17e0*/  ULOP3.LUT UR7, UR38, UR7, URZ, 0x3c, !UPT ;  /* 0x0000000726077292 */ /* 0x000fcc000f8e3c3f */
[----:B------:R-:W-:-:S07]  /*17f0*/  IMAD.U32 R7, RZ, RZ, UR7 ;  /* 0x00000007ff077e24 */ /* 0x000fce000f8e00ff */
.L_x_29:
[----:B------:R-:W-:Y:S05]  /*1800*/  @!P0 BRA `(.L_x_23) ;  /* 0x0000000000048947 */ /* 0x000fea0003800000 */
[----:B------:R-:W-:Y:S01]  /*1810*/  BPT.TRAP 0x1 ;  /* 0x000000040000795c */ /* 0x000fe20000300000 */
.L_x_23:
[----:B------:R-:W2:Y:S01]  /*1820*/  S2UR UR8, SR_CgaCtaId ;  /* 0x00000000000879c3 */ /* 0x000ea20000008800 */
[----:B------:R-:W-:Y:S01]  /*1830*/  UMOV UR7, 0x400 ;  /* 0x0000040000077882 */ /* 0x000fe20000000000 */
[----:B01----:R-:W-:Y:S01]  /*1840*/  IMAD.U32 R5, RZ, RZ, UR6 ;  /* 0x00000006ff057e24 */ /* 0x003fe2000f8e00ff */
[----:B------:R-:W-:Y:S01]  /*1850*/  SHF.L.U32 R4, R7, 0x1f, RZ ;  /* 0x0000001f07047819 */ /* 0x000fe200000006ff */
[----:B--2---:R-:W-:-:S06]  /*1860*/  ULEA UR7, UR8, UR7, 0x18 ;  /* 0x0000000708077291 */ /* 0x004fcc000f8ec03f */
[----:B------:R-:W-:-:S04]  /*1870*/  IMAD.U32 R6, RZ, RZ, UR7 ;  /* 0x00000007ff067e24 */ /* 0x000fc8000f8e00ff */
[----:B------:R-:W-:-:S04]  /*1880*/  IMAD R5, R5, 0x8, R6 ;  /* 0x0000000805057824 */ /* 0x000fc800078e0206 */
[----:B------:R0:W1:Y:S01]  /*1890*/  SYNCS.PHASECHK.TRANS64.TRYWAIT P1, [R5+URZ], R4 ;  /* 0x00000004050075a7 */ /* 0x000062000802017f */
[----:B------:R-:W-:Y:S05]  /*18a0*/  @!P0 BRA `(.L_x_24) ;  /* 0x0000000000048947 */ /* 0x000fea0003800000 */
[----:B------:R-:W-:Y:S01]  /*18b0*/  BPT.TRAP 0x1 ;  /* 0x000000040000795c */ /* 0x000fe20000300000 */
.L_x_24:
[----:B-1----:R-:W-:Y:S05]  /*18c0*/  @P1 BRA `(.L_x_25) ;  /* 0x0000000000081947 */ /* 0x002fea0003800000 */
[----:B------:R-:W1:Y:S02]  /*18d0*/  SYNCS.PHASECHK.TRANS64.TRYWAIT P1, [R5+URZ], R4 ;  /* 0x00000004050075a7 */ /* 0x000e64000802017f */
[----:B-1----:R-:W-:Y:S05]  /*18e0*/  @!P1 BRA `(.L_x_26) ;  /* 0x0000008400d09947 */ /* 0x002fea0003800000 */
.L_x_25:
[----:B------:R-:W-:Y:S01]  /*18f0*/  ULEA UR7, UR6, UR4, 0xa ;  /* 0x0000000406077291 */ /* 0x000fe2000f8e503f */
[----:B------:R-:W-:Y:S01]  /*1900*/  WARPGROUP.ARRIVE ;  /* 0x00000000000079c5 */ /* 0x000fe20000000000 */
[----:B------:R-:W-:Y:S01]  /*1910*/  ULEA UR12, UR6, UR5, 0xb ;  /* 0x00000005060c7291 */ /* 0x000fe2000f8e583f */
[----:B------:R-:W-:Y:S01]  /*1920*/  UMOV UR9, 0x40000040 ;  /* 0x4000004000097882 */ /* 0x000fe20000000000 */
[----:B------:R-:W-:-:S03]  /*1930*/  UMOV UR11, 0x40000040 ;  /* 0x40000040000b7882 */ /* 0x000fc60000000000 */
[----:B------:R-:W-:Y:S02]  /*1940*/  UMOV UR8, UR7 ;  /* 0x0000000700087c82 */ /* 0x000fe40008000000 */
[----:B------:R-:W-:Y:S02]  /*1950*/  UMOV UR10, UR12 ;  /* 0x0000000c000a7c82 */ /* 0x000fe40008000000 */
[----:B------:R-:W-:Y:S01]  /*1960*/  HGMMA.64x256x8.F32.TF32 R24, gdesc[UR8], R24, gsb0 ;  /* 0x07e00000081879f0 */ /* 0x000fe20008002818 */
        /* <DEDUP_REMOVED lines=26> */
[----:B------:R-:W-:Y:S01]  /*1b10*/  BPT.TRAP 0x1 ;  /* 0x000000040000795c */ /* 0x000fe20000300000 */
.L_x_27:
[----:B------:R-:W-:-:S13]  /*1b20*/  ISETP.NE.AND P1, PT, R156, RZ, PT ;  /* 0x000000ff9c00720c */ /* 0x000fda0003f25270 */
[----:B01----:R-:W-:-:S04]  /*1b30*/  @P1 IMAD R4, R3, 0x8, R6 ;  /* 0x0000000803041824 */ /* 0x003fc800078e0206 */
[----:B------:R-:W-:-:S05]  /*1b40*/  @P1 VIADD R5, R4, 0x20 ;  /* 0x0000002004051836 */ /* 0x000fca0000000000 */
[----:B------:R-:W-:-:S04]  /*1b50*/  @P1 PRMT R5, R22, 0x654, R5 ;  /* 0x0000065416051816 */ /* 0x000fc80000000005 */
[----:B------:R0:W-:Y:S01]  /*1b60*/  @P1 SYNCS.ARRIVE.TRANS64.RED.A1T0 RZ, [R5+URZ], RZ ;  /* 0x000000ff05ff19a7 */ /* 0x0001e2000810043f */
[----:B------:R-:W-:-:S13]  /*1b70*/  ISETP.GT.U32.AND P1, PT, R19, 0x1, PT ;  /* 0x000000011300780c */ /* 0x000fda0003f24070 */
[----:B0-----:R-:W-:Y:S05]  /*1b80*/  @P1 BRA `(.L_x_28) ;  /* 0x0000000000041947 */ /* 0x001fea0003800000 */
[----:B------:R-:W-:Y:S01]  /*1b90*/  BPT.TRAP 0x1 ;  /* 0x000000040000795c */ /* 0x000fe20000300000 */
.L_x_28:
[----:B------:R-:W-:Y:S01]  /*1ba0*/  UIADD3 UR6, UR6, 0x1, URZ ;  /* 0x0000000106067890 */ /* 0x000fe2000fffe03f */
[C---:B------:R-:W-:Y:S01]  /*1bb0*/  ISETP.GT.AND P2, PT, R0.reuse, 0x1, PT ;  /* 0x000000010000780c */ /* 0x040fe20003f44270 */
[----:B------:R-:W-:Y:S02]  /*1bc0*/  VIADD R3, R3, 0x1 ;  /* 0x0000000103037836 */ /* 0x000fe40000000000 */
[----:B------:R-:W-:Y:S01]  /*1bd0*/  UISETP.NE.AND UP0, UPT, UR6, 0x4, UPT ;  /* 0x000000040600788c */ /* 0x000fe2000bf05270 */
[----:B------:R-:W-:Y:S02]  /*1be0*/  VIADD R0, R0, 0xffffffff ;  /* 0xffffffff00007836 */ /* 0x000fe40000000000 */
[C---:B------:R-:W-:Y:S01]  /*1bf0*/  ISETP.NE.AND P1, PT, R3.reuse, 0x4, PT ;  /* 0x000000040300780c */ /* 0x040fe20003f25270 */
[----:B------:R-:W-:Y:S02]  /*1c00*/  USEL UR7, URZ, 0x1, UP0 ;  /* 0x000000013f077887 */ /* 0x000fe40008000000 */
[----:B------:R-:W-:Y:S01]  /*1c10*/  USEL UR6, UR6, URZ, UP0 ;  /* 0x0000003f06067287 */ /* 0x000fe20008000000 */
[----:B------:R-:W-:-:S03]  /*1c20*/  SEL R3, R3, RZ, P1 ;  /* 0x000000ff03037207 */ /* 0x000fc60000800000 */
[----:B------:R-:W-:Y:S01]  /*1c30*/  LOP3.LUT R7, R7, UR7, RZ, 0x3c, !PT ;  /* 0x0000000707077c12 */ /* 0x000fe2000f8e3cff */
[----:B------:R-:W-:Y:S07]  /*1c40*/  @P2 BRA `(.L_x_29) ;  /* 0xfffffff800ec2947 */ /* 0x000fee000383ffff */
.L_x_22:
[----:B------:R-:W2:Y:S02]  /*1c50*/  LDC R0, c[0x0][0x28c] ;  /* 0x0000a300ff007b82 */ /* 0x000ea40000000800 */
[----:B--2---:R-:W-:-:S13]  /*1c60*/  ISETP.GE.AND P1, PT, R0, 0x1, PT ;  /* 0x000000010000780c */ /* 0x004fda0003f26270 */
[----:B------:R-:W-:Y:S05]  /*1c70*/  @!P1 BRA `(.L_x_30) ;  /* 0x0000000000409947 */ /* 0x000fea0003800000 */
[----:B------:R-:W-:Y:S05]  /*1c80*/  @!P0 BRA `(.L_x_31) ;  /* 0x0000000000048947 */ /* 0x000fea0003800000 */
[----:B------:R-:W-:Y:S01]  /*1c90*/  BPT.TRAP 0x1 ;  /* 0x000000040000795c */ /* 0x000fe20000300000 */
.L_x_31:
[----:B------:R-:W-:Y:S01]  /*1ca0*/  ISETP.NE.AND P0, PT, R156, RZ, PT ;  /* 0x000000ff9c00720c */ /* 0x000fe20003f05270 */
[----:B------:R-:W-:-:S12]  /*1cb0*/  UISETP.LT.AND UP1, UPT, UR40, 0x1, UPT ;  /* 0x000000012800788c */ /* 0x000fd8000bf21270 */
[----:B------:R-:W-:-:S05]  /*1cc0*/  VOTEU.ANY UP0, P0 ;  /* 0x00000000003f7886 */ /* 0x000fca0000000100 */
[----:B------:R-:W-:-:S04]  /*1cd0*/  @UP0 USEL UR4, UR40, 0x1, UP1 ;  /* 0x0000000128040887 */ /* 0x000fc80008800000 */
[----:B------:R-:W-:-:S06]  /*1ce0*/  @UP0 UIADD3 UR4, UR39, UR40, -UR4 ;  /* 0x0000002827040290 */ /* 0x000fcc000fffe804 */
[----:B------:R-:W-:-:S04]  /*1cf0*/  IMAD.U32 R0, RZ, RZ, UR4 ;  /* 0x00000004ff007e24 */ /* 0x000fc8000f8e00ff */
[----:B------:R-:W-:-:S05]  /*1d00*/  @P0 IMAD.SHL.U32 R0, R0, 0x8, RZ ;  /* 0x0000000800000824 */ /* 0x000fca00078e00ff */
[----:B------:R-:W-:-:S04]  /*1d10*/  @P0 LOP3.LUT R0, R0, 0x18, RZ, 0xc0, !PT ;  /* 0x0000001800000812 */ /* 0x000fc800078ec0ff */
[----:B------:R-:W-:-:S04]  /*1d20*/  @P0 IADD3 R3, R6, 0x20, R0 ;  /* 0x0000002006030810 */ /* 0x000fc80007ffe000 */
[----:B------:R-:W-:-:S04]  /*1d30*/  @P0 PRMT R3, R22, 0x654, R3 ;  /* 0x0000065416030816 */ /* 0x000fc80000000003 */
[----:B------:R2:W-:Y:S01]  /*1d40*/  @P0 SYNCS.ARRIVE.TRANS64.RED.A1T0 RZ, [R3+URZ], RZ ;  /* 0x000000ff03ff09a7 */ /* 0x0005e2000810043f */
[----:B------:R-:W-:-:S13]  /*1d50*/  ISETP.GT.U32.AND P0, PT, R19, 0x1, PT ;  /* 0x000000011300780c */ /* 0x000fda0003f04070 */
[----:B--2---:R-:W-:Y:S05]  /*1d60*/  @P0 BRA `(.L_x_30) ;  /* 0x0000000000040947 */ /* 0x004fea0003800000 */
[----:B------:R-:W-:Y:S01]  /*1d70*/  BPT.TRAP 0x1 ;  /* 0x000000040000795c */ /* 0x000fe20000300000 */
.L_x_30:
[----:B------:R-:W2:Y:S01]  /*1d80*/  LDC R7, c[0x0][0x288] ;  /* 0x0000a200ff077b82 */ /* 0x000ea20000000800 */
[--C-:B------:R-:W-:Y:S01]  /*1d90*/  SHF.R.U32.HI R0, RZ, 0x2, R18.reuse ;  /* 0x00000002ff007819 */ /* 0x100fe20000011612 */
[----:B------:R-:W-:Y:S01]  /*1da0*/  UIADD3 UR39, UR40, UR39, URZ ;  /* 0x0000002728277290 */ /* 0x000fe2000fffe03f */
[----:B01----:R-:W-:Y:S01]  /*1db0*/  LOP3.LUT R4, R18, 0x60, RZ, 0xc0, !PT ;  /* 0x0000006012047812 */ /* 0x003fe200078ec0ff */
[----:B------:R-:W-:Y:S01]  /*1dc0*/  ULDC UR8, c[0x0][0x284] ;  /* 0x0000a10000087ab9 */ /* 0x000fe20000000800 */
[----:B------:R-:W-:Y:S01]  /*1dd0*/  SHF.R.U32.HI R5, RZ, 0x7, R18 ;  /* 0x00000007ff057819 */ /* 0x000fe20000011612 */
[----:B------:R-:W-:Y:S01]  /*1de0*/  USHF.R.U32.HI UR4, URZ, 0x2, UR39 ;  /* 0x000000023f047899 */ /* 0x000fe20008011627 */
[----:B------:R-:W-:Y:S01]  /*1df0*/  LOP3.LUT R3, R0, 0x7, RZ, 0xc0, !PT ;  /* 0x0000000700037812 */ /* 0x000fe200078ec0ff */
[----:B------:R-:W-:Y:S01]  /*1e00*/  UISETP.GT.U32.AND UP1, UPT, UR39, 0x3, UPT ;  /* 0x000000032700788c */ /* 0x000fe2000bf24070 */
[----:B------:R-:W-:Y:S01]  /*1e10*/  SHF.R.U32.HI R10, RZ, 0x1, R4 ;  /* 0x00000001ff0a7819 */ /* 0x000fe20000011604 */
[----:B------:R-:W-:Y:S01]  /*1e20*/  IMAD.SHL.U32 R4, R18, 0x2, RZ ;  /* 0x0000000212047824 */ /* 0x000fe200078e00ff */
[----:B------:R-:W-:Y:S01]  /*1e30*/  LOP3.LUT R0, R5, 0x1, RZ, 0xc0, !PT ;  /* 0x0000000105007812 */ /* 0x000fe200078ec0ff */
[----:B------:R-:W-:Y:S01]  /*1e40*/  ULOP3.LUT UR4, UR4, 0x1, URZ, 0xc0, !UPT ;  /* 0x0000000104047892 */ /* 0x000fe2000f8ec03f */
[----:B------:R-:W-:Y:S01]  /*1e50*/  IADD3 R5, RZ, -R10, -R3 ;  /* 0x8000000aff057210 */ /* 0x000fe20007ffe803 */
[----:B------:R-:W-:Y:S01]  /*1e60*/  ULDC.64 UR6, c[0x0][0x5d0] ;  /* 0x0001740000067ab9 */ /* 0x000fe20000000a00 */
[----:B------:R-:W-:Y:S01]  /*1e70*/  LOP3.LUT R9, R4, 0x6, RZ, 0xc0, !PT ;  /* 0x0000000604097812 */ /* 0x000fe200078ec0ff */
[C---:B------:R-:W-:Y:S01]  /*1e80*/  IMAD.SHL.U32 R6, R0.reuse, 0x40, RZ ;  /* 0x0000004000067824 */ /* 0x040fe200078e00ff */
[----:B------:R-:W-:Y:S01]  /*1e90*/  UISETP.NE.U32.AND UP0, UPT, UR4, 0x1, UPT ;  /* 0x000000010400788c */ /* 0x000fe2000bf05070 */
[----:B------:R-:W-:Y:S01]  /*1ea0*/  IMAD R11, R0, -0x40, R5 ;  /* 0xffffffc0000b7824 */ /* 0x000fe200078e0205 */
[----:B------:R-:W-:Y:S01]  /*1eb0*/  LOP3.LUT R0, R18, 0x3, RZ, 0xc0, !PT ;  /* 0x0000000312007812 */ /* 0x000fe200078ec0ff */
[----:B------:R-:W-:Y:S01]  /*1ec0*/  UISETP.LT.U32.AND UP1, UPT, UR40, 0x4, UP1 ;  /* 0x000000042800788c */ /* 0x000fe20008f21070 */
[----:B------:R-:W-:Y:S01]  /*1ed0*/  PRMT R8, R9, 0x6540, R152 ;  /* 0x0000654009087816 */ /* 0x000fe20000000098 */
[----:B------:R-:W-:Y:S01]  /*1ee0*/  IMAD.SHL.U32 R152, R152, 0x100, RZ ;  /* 0x0000010098987824 */ /* 0x000fe200078e00ff */
[----:B------:R-:W-:Y:S01]  /*1ef0*/  SHF.R.S32.HI R21, RZ, 0x1f, R23 ;  /* 0x0000001fff157819 */ /* 0x000fe20000011417 */
[----:B--2---:R-:W-:Y:S01]  /*1f00*/  IMAD R13, R0, -0x2, R7 ;  /* 0xfffffffe000d7824 */ /* 0x004fe200078e0207 */
[----:B------:R-:W-:Y:S01]  /*1f10*/  UISETP.GT.U32.AND UP0, UPT, UR40, 0x3, !UP0 ;  /* 0x000000032800788c */ /* 0x000fe2000c704070 */
[----:B------:R-:W-:Y:S01]  /*1f20*/  IMAD.SHL.U32 R0, R153, 0x80, RZ ;  /* 0x0000008099007824 */ /* 0x000fe200078e00ff */
[----:B------:R-:W-:Y:S01]  /*1f30*/  ISETP.GE.AND P0, PT, R152, R7, PT ;  /* 0x000000079800720c */ /* 0x000fe20003f06270 */
[----:B------:R-:W-:Y:S01]  /*1f40*/  IMAD R4, R21, UR6, RZ ;  /* 0x0000000615047c24 */ /* 0x000fe2000f8e02ff */
[----:B------:R-:W-:Y:S01]  /*1f50*/  SHF.R.S32.HI R9, RZ, 0x1f, R8 ;  /* 0x0000001fff097819 */ /* 0x000fe20000011408 */
[----:B------:R-:W-:Y:S01]  /*1f60*/  USEL UR5, URZ, 0x1, !UP1 ;  /* 0x000000013f057887 */ /* 0x000fe2000c800000 */
[----:B------:R-:W-:Y:S01]  /*1f70*/  ISETP.GE.OR P0, PT, R0, UR8, P0 ;  /* 0x0000000800007c0c */ /* 0x000fe20008706670 */
[----:B------:R-:W-:Y:S01]  /*1f80*/  USEL UR4, URZ, 0x1, !UP0 ;  /* 0x000000013f047887 */ /* 0x000fe2000c000000 */
[----:B------:R-:W-:Y:S01]  /*1f90*/  LOP3.LUT R3, R6, 0x40, R3, 0xe2, !PT ;  /* 0x0000004006037812 */ /* 0x000fe200078ee203 */
[----:B------:R-:W-:Y:S01]  /*1fa0*/  IMAD.WIDE R6, R153, 0x80, RZ ;  /* 0x0000008099067825 */ /* 0x000fe200078e02ff */
[----:B------:R-:W-:Y:S01]  /*1fb0*/  ULOP3.LUT UR39, UR39, 0x3, URZ, 0xc0, !UPT ;  /* 0x0000000327277892 */ /* 0x000fe2000f8ec03f */
[----:B------:R-:W-:Y:S01]  /*1fc0*/  IADD3 R0, -R0, UR8, R11 ;  /* 0x0000000800007c10 */ /* 0x000fe2000fffe10b */
[----:B------:R-:W-:Y:S01]  /*1fd0*/  ULOP3.LUT UR38, UR4, UR38, UR5, 0x96, !UPT ;  /* 0x0000002604267292 */ /* 0x000fe2000f8e9605 */
[C---:B------:R-:W-:Y:S01]  /*1fe0*/  IMAD R15, R23.reuse, UR7, R4 ;  /* 0x00000007170f7c24 */ /* 0x040fe2000f8e0204 */
[----:B------:R-:W-:Y:S01]  /*1ff0*/  LOP3.LUT R169, R6, R3, R10, 0xfe, !PT ;  /* 0x0000000306a97212 */ /* 0x000fe200078efe0a */
[----:B------:R-:W-:-:S04]  /*2000*/  IMAD.WIDE.U32 R4, R23, UR6, R8 ;  /* 0x0000000617047c25 */ /* 0x000fc8000f8e0008 */
[----:B------:R-:W-:Y:S02]  /*2010*/  IMAD.IADD R5, R5, 0x1, R15 ;  /* 0x0000000105057824 */ /* 0x000fe400078e020f */
[----:B------:R-:W-:Y:S02]  /*2020*/  IMAD.IADD R3, R13, 0x1, -R152 ;  /* 0x000000010d037824 */ /* 0x000fe400078e0a98 */
[----:B------:R-:W-:Y:S01]  /*2030*/  IMAD.MOV.U32 R153, RZ, RZ, -0x1 ;  /* 0xffffffffff997424 */ /* 0x000fe200078e00ff */
[----:B------:R-:W-:Y:S06]  /*2040*/  @P0 BRA `(.L_x_32) ;  /* 0x0000006000d00947 */ /* 0x000fec0003800000 */
[----:B------:R-:W0:Y:S01]  /*2050*/  LDC.64 R10, c[0x0][0x5c8] ;  /* 0x00017200ff0a7b82 */ /* 0x000e220000000a00 */
[----:B-----5:R-:W-:Y:S01]  /*2060*/  FSETP.NEU.AND P0, PT, R155, RZ, PT ;  /* 0x000000ff9b00720b */ /* 0x020fe20003f0d000 */
[----:B------:R-:W-:Y:S01]  /*2070*/  BSSY B0, `(.L_x_32) ;  /* 0x0000631000007945 */ /* 0x000fe20003800000 */
[----:B------:R-:W-:-:S04]  /*2080*/  ISETP.GT.AND P1, PT, R3, RZ, PT ;  /* 0x000000ff0300720c */ /* 0x000fc80003f24270 */
[----:B------:R-:W-:Y:S01]  /*2090*/  ISETP.GT.AND P3, PT, R0, RZ, P1 ;  /* 0x000000ff0000720c */ /* 0x000fe20000f64270 */
[-C--:B0-----:R-:W-:Y:S02]  /*20a0*/  IMAD R12, R7, R10.reuse, RZ ;  /* 0x0000000a070c7224 */ /* 0x081fe400078e02ff */
[----:B------:R-:W-:-:S04]  /*20b0*/  IMAD.WIDE.U32 R162, R169, R10, R4 ;  /* 0x0000000aa9a27225 */ /* 0x000fc800078e0004 */
[----:B------:R-:W-:-:S04]  /*20c0*/  IMAD R5, R169, R11, R12 ;  /* 0x0000000ba9057224 */ /* 0x000fc800078e020c */
[----:B------:R-:W-:Y:S01]  /*20d0*/  IMAD.IADD R171, R163, 0x1, R5 ;  /* 0x00000001a3ab7824 */ /* 0x000fe200078e0205 */
[----:B------:R-:W-:Y:S06]  /*20e0*/  @!P0 BRA `(.L_x_33) ;  /* 0x00000044008c8947 */ /* 0x000fec0003800000 */
[----:B------:R-:W0:Y:S01]  /*20f0*/  LDC.64 R14, c[0x0][0x5b8] ;  /* 0x00016e00ff0e7b82 */ /* 0x000e220000000a00 */
[----:B------:R-:W-:-:S07]  /*2100*/  ULDC.64 UR4, c[0x0][0x5c0] ;  /* 0x0001700000047ab9 */ /* 0x000fce0000000a00 */
[----:B------:R-:W1:Y:S08]  /*2110*/  LDC.64 R166, c[0x0][0x5b0] ;  /* 0x00016c00ffa67b82 */ /* 0x000e700000000a00 */
[----:B------:R-:W2:Y:S01]  /*2120*/  LDC.64 R12, c[0x0][0x5a8] ;  /* 0x00016a00ff0c7b82 */ /* 0x000ea20000000a00 */
[-C--:B0-----:R-:W-:Y:S02]  /*2130*/  IMAD R4, R21, R14.reuse, RZ ;  /* 0x0000000e15047224 */ /* 0x081fe400078e02ff */
[----:B------:R-:W-:-:S04]  /*2140*/  IMAD.WIDE.U32 R20, R23, R14, R8 ;  /* 0x0000000e17147225 */ /* 0x000fc800078e0008 */
[----:B------:R-:W-:Y:S02]  /*2150*/  IMAD R163, R23, R15, R4 ;  /* 0x0000000f17a37224 */ /* 0x000fe400078e0204 */
[-C--:B-1----:R-:W-:Y:S02]  /*2160*/  IMAD R6, R7, R166.reuse, RZ ;  /* 0x000000a607067224 */ /* 0x082fe400078e02ff */
[----:B------:R-:W-:Y:S02]  /*2170*/  IMAD.IADD R21, R21, 0x1, R163 ;  /* 0x0000000115157824 */ /* 0x000fe400078e02a3 */
[C---:B------:R-:W-:Y:S02]  /*2180*/  IMAD R165, R169.reuse, R167, R6 ;  /* 0x000000a7a9a57224 */ /* 0x040fe400078e0206 */
[----:B------:R-:W-:-:S04]  /*2190*/  IMAD.WIDE.U32 R4, R169, R166, R20 ;  /* 0x000000a6a9047225 */ /* 0x000fc800078e0014 */
[----:B------:R-:W-:Y:S01]  /*21a0*/  IMAD.IADD R5, R5, 0x1, R165 ;  /* 0x0000000105057824 */ /* 0x000fe200078e02a5 */
[----:B--2---:R-:W-:-:S04]  /*21b0*/  LEA R6, P0, R4, R12, 0x2 ;  /* 0x0000000c04067211 */ /* 0x004fc800078010ff */
[----:B------:R-:W-:-:S05]  /*21c0*/  LEA.HI.X R7, R4, R13, R5, 0x2, P0 ;  /* 0x0000000d04077211 */ /* 0x000fca00000f1405 */
[----:B------:R0:W2:Y:S01]  /*21d0*/  @P3 LDG.E.LTC128B R152, desc[UR36][R6.64] ;  /* 0x0000002406983981 */ /* 0x0000a2000c1e1920 */
[----:B------:R-:W-:Y:S01]  /*21e0*/  IMAD.WIDE.U32 R4, R169, R166, R8 ;  /* 0x000000a6a9047225 */ /* 0x000fe200078e0008 */
[----:B------:R-:W-:Y:S01]  /*21f0*/  SHF.L.U64.HI R161, R166, 0x3, R167 ;  /* 0x00000003a6a17819 */ /* 0x000fe200000102a7 */
[----:B------:R-:W-:Y:S01]  /*2200*/  BSSY B1, `(.L_x_34) ;  /* 0x0000016000017945 */ /* 0x000fe20003800000 */
[----:B------:R-:W-:Y:S01]  /*2210*/  ISETP.GT.AND P1, PT, R0, 0x8, P1 ;  /* 0x000000080000780c */ /* 0x000fe20000f24270 */
[----:B------:R-:W-:Y:S02]  /*2220*/  IMAD.IADD R5, R165, 0x1, R5 ;  /* 0x00000001a5057824 */ /* 0x000fe400078e0205 */
[----:B------:R-:W-:Y:S02]  /*2230*/  IMAD.SHL.U32 R160, R166, 0x8, RZ ;  /* 0x00000008a6a07824 */ /* 0x000fe400078e00ff */
[----:B------:R-:W-:Y:S01]  /*2240*/  IMAD.WIDE.U32 R158, R23, R14, R4 ;  /* 0x0000000e179e7225 */ /* 0x000fe200078e0004 */
[----:B------:R-:W-:-:S03]  /*2250*/  LEA R4, P0, R162, UR4, 0x2 ;  /* 0x00000004a2047c11 */ /* 0x000fc6000f8010ff */
[----:B0-----:R-:W-:Y:S01]  /*2260*/  IMAD.IADD R7, R163, 0x1, R159 ;  /* 0x00000001a3077824 */ /* 0x001fe200078e029f */
[----:B------:R-:W-:Y:S01]  /*2270*/  LEA R6, P2, R158, R12, 0x2 ;  /* 0x0000000c9e067211 */ /* 0x000fe200078410ff */
[----:B------:R-:W-:Y:S01]  /*2280*/  IMAD.WIDE.U32 R160, R169, R166, R160 ;  /* 0x000000a6a9a07225 */ /* 0x000fe200078e00a0 */
[----:B------:R-:W-:Y:S02]  /*2290*/  LEA.HI.X R5, R162, UR5, R171, 0x2, P0 ;  /* 0x00000005a2057c11 */ /* 0x000fe400080f14ab */
[----:B------:R-:W-:Y:S01]  /*22a0*/  LEA.HI.X R7, R158, R13, R7, 0x2, P2 ;  /* 0x0000000d9e077211 */ /* 0x000fe200010f1407 */
[----:B------:R-:W-:Y:S01]  /*22b0*/  IMAD.IADD R165, R165, 0x1, R161 ;  /* 0x00000001a5a57824 */ /* 0x000fe200078e02a1 */
[----:B------:R-:W-:-:S04]  /*22c0*/  ISETP.GT.AND P2, PT, R3, 0x1, PT ;  /* 0x000000010300780c */ /* 0x000fc80003f44270 */
[----:B------:R-:W-:Y:S01]  /*22d0*/  ISETP.GT.AND P4, PT, R0, RZ, P2 ;  /* 0x000000ff0000720c */ /* 0x000fe20001784270 */
[----:B--2---:R-:W-:-:S04]  /*22e0*/  FMUL R15, R152, R155 ;  /* 0x0000009b980f7220 */ /* 0x004fc80000400000 */
[----:B------:R-:W-:Y:S01]  /*22f0*/  FFMA R159, R24, R154, R15 ;  /* 0x0000009a189f7223 */ /* 0x000fe2000000000f */
[----:B------:R-:W-:-:S04]  /*2300*/  IADD3 R15, P0, R20, R160, RZ ;  /* 0x000000a0140f7210 */ /* 0x000fc80007f1e0ff */
[----:B------:R0:W-:Y:S01]  /*2310*/  @P3 STG.E desc[UR36][R4.64], R159 ;  /* 0x0000009f04003986 */ /* 0x0001e2000c101924 */
[----:B------:R-:W-:Y:S01]  /*2320*/  LEA R20, P3, R15, R12, 0x2 ;  /* 0x0000000c0f147211 */ /* 0x000fe200078610ff */
[----:B------:R-:W-:Y:S01]  /*2330*/  IMAD.X R158, R165, 0x1, R21, P0 ;  /* 0x00000001a59e7824 */ /* 0x000fe200000e0615 */
[----:B------:R-:W-:Y:S11]  /*2340*/  @!P4 BRA `(.L_x_35) ;  /* 0x000000000004c947 */ /* 0x000ff60003800000 */
[----:B------:R1:W5:Y:S02]  /*2350*/  LDG.E.LTC128B R152, desc[UR36][R6.64+0x4] ;  /* 0x0000042406987981 */ /* 0x000364000c1e1920 */
.L_x_35:
[----:B------:R-:W-:Y:S05]  /*2360*/  BSYNC B1 ;  /* 0x0000000000017941 */ /* 0x000fea0003800000 */
.L_x_34:
[----:B-----5:R-:W-:Y:S01]  /*2370*/  FMUL R24, R152, R155 ;  /* 0x0000009b98187220 */ /* 0x020fe20000400000 */
[----:B------:R-:W-:-:S03]  /*2380*/  LEA.HI.X R21, R15, R13, R158, 0x2, P3 ;  /* 0x0000000d0f157211 */ /* 0x000fc600018f149e */
[----:B------:R-:W-:-:S05]  /*2390*/  FFMA R25, R25, R154, R24 ;  /* 0x0000009a19197223 */ /* 0x000fca0000000018 */
[----:B------:R2:W-:Y:S04]  /*23a0*/  @P4 STG.E desc[UR36][R4.64+0x4], R25 ;  /* 0x0000041904004986 */ /* 0x0005e8000c101924 */
[----:B------:R-:W3:Y:S01]  /*23b0*/  @P1 LDG.E.LTC128B R152, desc[UR36][R20.64] ;  /* 0x0000002414981981 */ /* 0x000ee2000c1e1920 */
[----:B------:R-:W-:Y:S01]  /*23c0*/  IADD3 R8, P0, R8, R160, RZ ;  /* 0x000000a008087210 */ /* 0x000fe20007f1e0ff */
[----:B------:R-:W-:Y:S01]  /*23d0*/  BSSY B1, `(.L_x_36) ;  /* 0x0000010000017945 */ /* 0x000fe20003800000 */
[C---:B------:R-:W-:Y:S02]  /*23e0*/  SHF.L.U64.HI R11, R10.reuse, 0x5, R11 ;  /* 0x000000050a0b7819 */ /* 0x040fe4000001020b */
[----:B------:R-:W-:Y:S01]  /*23f0*/  LEA R10, P3, R10, R4, 0x5 ;  /* 0x000000040a0a7211 */ /* 0x000fe200078628ff */
[----:B------:R-:W-:Y:S01]  /*2400*/  IMAD.X R9, R9, 0x1, R165, P0 ;  /* 0x0000000109097824 */ /* 0x000fe200000e06a5 */
[----:B------:R-:W-:-:S02]  /*2410*/  ISETP.GT.AND P2, PT, R0, 0x8, P2 ;  /* 0x000000080000780c */ /* 0x000fc40001744270 */
[----:B------:R-:W-:Y:S01]  /*2420*/  ISETP.GT.AND P0, PT, R3, 0x8, PT ;  /* 0x000000080300780c */ /* 0x000fe20003f04270 */
[----:B------:R-:W-:-:S04]  /*2430*/  IMAD.WIDE.U32 R14, R23, R14, R8 ;  /* 0x0000000e170e7225 */ /* 0x000fc800078e0008 */
[----:B------:R-:W-:Y:S01]  /*2440*/  IMAD.X R11, R11, 0x1, R5, P3 ;  /* 0x000000010b0b7824 */ /* 0x000fe200018e0605 */
[----:B------:R-:W-:Y:S01]  /*2450*/  LEA R8, P4, R14, R12, 0x2 ;  /* 0x0000000c0e087211 */ /* 0x000fe200078810ff */
[----:B------:R-:W-:Y:S02]  /*2460*/  IMAD.IADD R15, R163, 0x1, R15 ;  /* 0x00000001a30f7824 */ /* 0x000fe400078e020f */
[----:B---3--:R-:W-:-:S04]  /*2470*/  FMUL R9, R152, R155 ;  /* 0x0000009b98097220 */ /* 0x008fc80000400000 */
[----:B------:R-:W-:Y:S01]  /*2480*/  FFMA R21, R26, R154, R9 ;  /* 0x0000009a1a157223 */ /* 0x000fe20000000009 */
[----:B------:R-:W-:-:S04]  /*2490*/  LEA.HI.X R9, R14, R13, R15, 0x2, P4 ;  /* 0x0000000d0e097211 */ /* 0x000fc800020f140f */
[----:B------:R2:W-:Y:S01]  /*24a0*/  @P1 STG.E desc[UR36][R10.64], R21 ;  /* 0x000000150a001986 */ /* 0x0005e2000c101924 */
[----:B------:R-:W-:Y:S05]  /*24b0*/  @!P2 BRA `(.L_x_37) ;  /* 0x000000000004a947 */ /* 0x000fea0003800000 */
[----:B------:R3:W5:Y:S02]  /*24c0*/  LDG.E.LTC128B R152, desc[UR36][R8.64+0x4] ;  /* 0x0000042408987981 */ /* 0x000764000c1e1920 */
.L_x_37:
[----:B------:R-:W-:Y:S05]  /*24d0*/  BSYNC B1 ;  /* 0x0000000000017941 */ /* 0x000fea0003800000 */
.L_x_36:
[----:B-----5:R-:W-:Y:S01]  /*24e0*/  FMUL R12, R152, R155 ;  /* 0x0000009b980c7220 */ /* 0x020fe20000400000 */
[----:B------:R-:W-:Y:S01]  /*24f0*/  ISETP.GT.AND P3, PT, R0, RZ, P0 ;  /* 0x000000ff0000720c */ /* 0x000fe20000764270 */
[----:B------:R-:W-:Y:S01]  /*2500*/  BSSY B1, `(.L_x_38) ;  /* 0x0000006000017945 */ /* 0x000fe20003800000 */
[----:B------:R-:W-:Y:S01]  /*2510*/  ISETP.GT.AND P1, PT, R3, 0x9, PT ;  /* 0x000000090300780c */ /* 0x000fe20003f24270 */
[----:B------:R-:W-:-:S05]  /*2520*/  FFMA R27, R27, R154, R12 ;  /* 0x0000009a1b1b7223 */ /* 0x000fca000000000c */
[----:B------:R4:W-:Y:S05]  /*2530*/  @P2 STG.E desc[UR36][R10.64+0x4], R27 ;  /* 0x0000041b0a002986 */ /* 0x0009ea000c101924 */
[----:B------:R-:W-:Y:S05]  /*2540*/  @!P3 BRA `(.L_x_39) ;  /* 0x000000000004b947 */ /* 0x000fea0003800000 */
[----:B------:R0:W5:Y:S02]  /*2550*/  LDG.E.LTC128B R152, desc[UR36][R6.64+0x20] ;  /* 0x0000202406987981 */ /* 0x000164000c1e1920 */
.L_x_39:
[----:B------:R-:W-:Y:S05]  /*2560*/  BSYNC B1 ;  /* 0x0000000000017941 */ /* 0x000fea0003800000 */
.L_x_38:
[----:B-----5:R-:W-:Y:S01]  /*2570*/  FMUL R13, R152, R155 ;  /* 0x0000009b980d7220 */ /* 0x020fe20000400000 */
[----:B------:R-:W-:Y:S01]  /*2580*/  ISETP.GT.AND P2, PT, R0, RZ, P1 ;  /* 0x000000ff0000720c */ /* 0x000fe20000f44270 */
[----:B------:R-:W-:Y:S02]  /*2590*/  BSSY B1, `(.L_x_40) ;  /* 0x0000005000017945 */ /* 0x000fe40003800000 */
[----:B------:R-:W-:-:S05]  /*25a0*/  FFMA R13, R28, R154, R13 ;  /* 0x0000009a1c0d7223 */ /* 0x000fca000000000d */
[----:B------:R0:W-:Y:S05]  /*25b0*/  @P3 STG.E desc[UR36][R4.64+0x20], R13 ;  /* 0x0000200d04003986 */ /* 0x0001ea000c101924 */
[----:B------:R-:W-:Y:S05]  /*25c0*/  @!P2 BRA `(.L_x_41) ;  /* 0x000000000004a947 */ /* 0x000fea0003800000 */
[----:B------:R0:W5:Y:S02]  /*25d0*/  LDG.E.LTC128B R152, desc[UR36][R6.64+0x24] ;  /* 0x0000242406987981 */ /* 0x000164000c1e1920 */
.L_x_41:
[----:B------:R-:W-:Y:S05]  /*25e0*/  BSYNC B1 ;  /* 0x0000000000017941 */ /* 0x000fea0003800000 */
.L_x_40:
[----:B-----5:R-:W-:Y:S01]  /*25f0*/  FMUL R12, R152, R155 ;  /* 0x0000009b980c7220 */ /* 0x020fe20000400000 */
[----:B------:R-:W-:Y:S01]  /*2600*/  ISETP.GT.AND P0, PT, R0, 0x8, P0 ;  /* 0x000000080000780c */ /* 0x000fe20000704270 */
[----:B------:R-:W-:Y:S02]  /*2610*/  BSSY B1, `(.L_x_42) ;  /* 0x0000005000017945 */ /* 0x000fe40003800000 */
[----:B------:R-:W-:-:S05]  /*2620*/  FFMA R29, R29, R154, R12 ;  /* 0x0000009a1d1d7223 */ /* 0x000fca000000000c */
[----:B------:R0:W-:Y:S05]  /*2630*/  @P2 STG.E desc[UR36][R4.64+0x24], R29 ;  /* 0x0000241d04002986 */ /* 0x0001ea000c101924 */
[----:B------:R-:W-:Y:S05]  /*2640*/  @!P0 BRA `(.L_x_43) ;  /* 0x0000000000048947 */ /* 0x000fea0003800000 */
[----:B------:R0:W5:Y:S02]  /*2650*/  LDG.E.LTC128B R152, desc[UR36][R8.64+0x20] ;  /* 0x0000202408987981 */ /* 0x000164000c1e1920 */
.L_x_43:
[----:B------:R-:W-:Y:S05]  /*2660*/  BSYNC B1 ;  /* 0x0000000000017941 */ /* 0x000fea0003800000 */
.L_x_42:
[----:B0----5:R-:W-:Y:S01]  /*2670*/  FMUL R13, R152, R155 ;  /* 0x0000009b980d7220 */ /* 0x021fe20000400000 */
[----:B------:R-:W-:Y:S01]  /*2680*/  ISETP.GT.AND P2, PT, R0, 0x8, P1 ;  /* 0x000000080000780c */ /* 0x000fe20000f44270 */
[----:B------:R-:W-:Y:S01]  /*2690*/  BSSY B1, `(.L_x_44) ;  /* 0x0000006000017945 */ /* 0x000fe20003800000 */
[----:B------:R-:W-:Y:S01]  /*26a0*/  ISETP.GT.AND P1, PT, R3, 0x10, PT ;  /* 0x000000100300780c */ /* 0x000fe20003f24270 */
[----:B------:R-:W-:-:S05]  /*26b0*/  FFMA R13, R30, R154, R13 ;  /* 0x0000009a1e0d7223 */ /* 0x000fca000000000d */
[----:B------:R0:W-:Y:S05]  /*26c0*/  @P0 STG.E desc[UR36][R10.64+0x20], R13 ;  /* 0x0000200d0a000986 */ /* 0x0001ea000c101924 */
[----:B------:R-:W-:Y:S05]  /*26d0*/  @!P2 BRA `(.L_x_45) ;  /* 0x000000000004a947 */ /* 0x000fea0003800000 */
[----:B------:R0:W5:Y:S02]  /*26e0*/  LDG.E.LTC128B R152, desc[UR36][R8.64+0x24] ;  /* 0x0000242408987981 */ /* 0x000164000c1e1920 */
.L_x_45:
[----:B------:R-:W-:Y:S05]  /*26f0*/  BSYNC B1 ;  /* 0x0000000000017941 */ /* 0x000fea0003800000 */
.L_x_44:
        /* <DEDUP_REMOVED lines=8> */
.L_x_47:
[----:B------:R-:W-:Y:S05]  /*2780*/  BSYNC B1 ;  /* 0x0000000000017941 */ /* 0x000fea0003800000 */
.L_x_46:
[----:B0----5:R-:W-:Y:S01]  /*2790*/  FMUL R13, R152, R155 ;  /* 0x0000009b980d7220 */ /* 0x021fe20000400000 */
[----:B------:R-:W-:Y:S01]  /*27a0*/  ISETP.GT.AND P4, PT, R0, RZ, P0 ;  /* 0x000000ff0000720c */ /* 0x000fe20000784270 */
[----:B------:R-:W-:Y:S02]  /*27b0*/  BSSY B1, `(.L_x_48) ;  /* 0x0000005000017945 */ /* 0x000fe40003800000 */
[----:B------:R-:W-:-:S05]  /*27c0*/  FFMA R13, R32, R154, R13 ;  /* 0x0000009a200d7223 */ /* 0x000fca000000000d */
[----:B------:R0:W-:Y:S05]  /*27d0*/  @P3 STG.E desc[UR36][R4.64+0x40], R13 ;  /* 0x0000400d04003986 */ /* 0x0001ea000c101924 */
[----:B------:R-:W-:Y:S05]  /*27e0*/  @!P4 BRA `(.L_x_49) ;  /* 0x000000000004c947 */ /* 0x000fea0003800000 */
[----:B------:R0:W5:Y:S02]  /*27f0*/  LDG.E.LTC128B R152, desc[UR36][R6.64+0x44] ;  /* 0x0000442406987981 */ /* 0x000164000c1e1920 */
.L_x_49:
[----:B------:R-:W-:Y:S05]  /*2800*/  BSYNC B1 ;  /* 0x0000000000017941 */ /* 0x000fea0003800000 */
.L_x_48:
[----:B-----5:R-:W-:Y:S01]  /*2810*/  FMUL R12, R152, R155 ;  /* 0x0000009b980c7220 */ /* 0x020fe20000400000 */
[----:B------:R-:W-:Y:S01]  /*2820*/  ISETP.GT.AND P2, PT, R0, 0x8, P1 ;  /* 0x000000080000780c */ /* 0x000fe20000f44270 */
[----:B------:R-:W-:Y:S02]  /*2830*/  BSSY B1, `(.L_x_50) ;  /* 0x0000005000017945 */ /* 0x000fe40003800000 */
[----:B------:R-:W-:-:S05]  /*2840*/  FFMA R33, R33, R154, R12 ;  /* 0x0000009a21217223 */ /* 0x000fca000000000c */
[----:B------:R0:W-:Y:S05]  /*2850*/  @P4 STG.E desc[UR36][R4.64+0x44], R33 ;  /* 0x0000442104004986 */ /* 0x0001ea000c101924 */
[----:B------:R-:W-:Y:S05]  /*2860*/  @!P2 BRA `(.L_x_51) ;  /* 0x000000000004a947 */ /* 0x000fea0003800000 */
[----:B------:R0:W5:Y:S02]  /*2870*/  LDG.E.LTC128B R152, desc[UR36][R8.64+0x40] ;  /* 0x0000402408987981 */ /* 0x000164000c1e1920 */
.L_x_51:
[----:B------:R-:W-:Y:S05]  /*2880*/  BSYNC B1 ;  /* 0x0000000000017941 */ /* 0x000fea0003800000 */
.L_x_50:
        /* <DEDUP_REMOVED lines=8> */
.L_x_53:
[----:B------:R-:W-:Y:S05]  /*2910*/  BSYNC B1 ;  /* 0x0000000000017941 */ /* 0x000fea0003800000 */
.L_x_52:
        /* <DEDUP_REMOVED lines=8> */
.L_x_55:
[----:B------:R-:W-:Y:S05]  /*29a0*/  BSYNC B1 ;  /* 0x0000000000017941 */ /* 0x000fea0003800000 */
.L_x_54:
[----:B0----5:R-:W-:Y:S01]  /*29b0*/  FMUL R13, R152, R155 ;  /* 0x0000009b980d7220 */ /* 0x021fe20000400000 */
[----:B------:R-:W-:Y:S01]  /*29c0*/  ISETP.GT.AND P3, PT, R0, RZ, P0 ;  /* 0x000000ff0000720c */ /* 0x000fe20000764270 */
[----:B------:R-:W-:Y:S02]  /*29d0*/  BSSY B1, `(.L_x_56) ;  /* 0x0000005000017945 */ /* 0x000fe40003800000 */
[----:B------:R-:W-:-:S05]  /*29e0*/  FFMA R13, R36, R154, R13 ;  /* 0x0000009a240d7223 */ /* 0x000fca000000000d */
[----:B------:R0:W-:Y:S05]  /*29f0*/  @P2 STG.E desc[UR36][R4.64+0x60], R13 ;  /* 0x0000600d04002986 */ /* 0x0001ea000c101924 */
[----:B------:R-:W-:Y:S05]  /*2a00*/  @!P3 BRA `(.L_x_57) ;  /* 0x000000000004b947 */ /* 0x000fea0003800000 */
[----:B------:R0:W5:Y:S02]  /*2a10*/  LDG.E.LTC128B R152, desc[UR36][R6.64+0x64] ;  /* 0x0000642406987981 */ /* 0x000164000c1e1920 */
.L_x_57:
[----:B------:R-:W-:Y:S05]  /*2a20*/  BSYNC B1 ;  /* 0x0000000000017941 */ /* 0x000fea0003800000 */
.L_x_56:
[----:B-----5:R-:W-:Y:S01]  /*2a30*/  FMUL R12, R152, R155 ;  /* 0x0000009b980c7220 */ /* 0x020fe20000400000 */
[----:B------:R-:W-:Y:S01]  /*2a40*/  ISETP.GT.AND P2, PT, R0, 0x8, P1 ;  /* 0x000000080000780c */ /* 0x000fe20000f44270 */
[----:B------:R-:W-:Y:S02]  /*2a50*/  BSSY B1, `(.L_x_58) ;  /* 0x0000005000017945 */ /* 0x000fe40003800000 */
[----:B------:R-:W-:-:S05]  /*2a60*/  FFMA R37, R37, R154, R12 ;  /* 0x0000009a25257223 */ /* 0x000fca000000000c */
[----:B------:R0:W-:Y:S05]  /*2a70*/  @P3 STG.E desc[UR36][R4.64+0x64], R37 ;  /* 0x0000642504003986 */ /* 0x0001ea000c101924 */
[----:B------:R-:W-:Y:S05]  /*2a80*/  @!P2 BRA `(.L_x_59) ;  /* 0x000000000004a947 */ /* 0x000fea0003800000 */
[----:B------:R0:W5:Y:S02]  /*2a90*/  LDG.E.LTC128B R152, desc[UR36][R8.64+0x60] ;  /* 0x0000602408987981 */ /* 0x000164000c1e1920 */
.L_x_59:
[----:B------:R-:W-:Y:S05]  /*2aa0*/  BSYNC B1 ;  /* 0x0000000000017941 */ /* 0x000fea0003800000 */
.L_x_58:
        /* <DEDUP_REMOVED lines=8> */
.L_x_61:
[----:B------:R-:W-:Y:S05]  /*2b30*/  BSYNC B1 ;  /* 0x0000000000017941 */ /* 0x000fea0003800000 */
.L_x_60:
        /* <DEDUP_REMOVED lines=8> */
.L_x_63:
[----:B------:R-:W-:Y:S05]  /*2bc0*/  BSYNC B1 ;  /* 0x0000000000017941 */ /* 0x000fea0003800000 */
.L_x_62:
[----:B0----5:R-:W-:Y:S01]  /*2bd0*/  FMUL R13, R152, R155 ;  /* 0x0000009b980d7220 */ /* 0x021fe20000400000 */
[----:B------:R-:W-:Y:S01]  /*2be0*/  ISETP.GT.AND P3, PT, R0, RZ, P0 ;  /* 0x000000ff0000720c */ /* 0x000fe20000764270 */
[----:B------:R-:W-:Y:S02]  /*2bf0*/  BSSY B1, `(.L_x_64) ;  /* 0x0000005000017945 */ /* 0x000fe40003800000 */
[----:B------:R-:W-:-:S05]  /*2c00*/  FFMA R13, R40, R154, R13 ;  /* 0x0000009a280d7223 */ /* 0x000fca000000000d */
[----:B------:R0:W-:Y:S05]  /*2c10*/  @P2 STG.E desc[UR36][R4.64+0x80], R13 ;  /* 0x0000800d04002986 */ /* 0x0001ea000c101924 */
[----:B------:R-:W-:Y:S05]  /*2c20*/  @!P3 BRA `(.L_x_65) ;  /* 0x000000000004b947 */ /* 0x000fea0003800000 */
[----:B------:R0:W5:Y:S02]  /*2c30*/  LDG.E.LTC128B R152, desc[UR36][R6.64+0x84] ;  /* 0x0000842406987981 */ /* 0x000164000c1e1920 */
.L_x_65:
[----:B------:R-:W-:Y:S05]  /*2c40*/  BSYNC B1 ;  /* 0x0000000000017941 */ /* 0x000fea0003800000 */
.L_x_64:
[----:B-----5:R-:W-:Y:S01]  /*2c50*/  FMUL R12, R152, R155 ;  /* 0x0000009b980c7220 */ /* 0x020fe20000400000 */
[----:B------:R-:W-:Y:S01]  /*2c60*/  ISETP.GT.AND P2, PT, R0, 0x8, P1 ;  /* 0x000000080000780c */ /* 0x000fe20000f44270 */
[----:B------:R-:W-:Y:S02]  /*2c70*/  BSSY B1, `(.L_x_66) ;  /* 0x0000005000017945 */ /* 0x000fe40003800000 */
[----:B------:R-:W-:-:S05]  /*2c80*/  FFMA R41, R41, R154, R12 ;  /* 0x0000009a29297223 */ /* 0x000fca000000000c */
[----:B------:R0:W-:Y:S05]  /*2c90*/  @P3 STG.E desc[UR36][R4.64+0x84], R41 ;  /* 0x0000842904003986 */ /* 0x0001ea000c101924 */
[----:B------:R-:W-:Y:S05]  /*2ca0*/  @!P2 BRA `(.L_x_67) ;  /* 0x000000000004a947 */ /* 0x000fea0003800000 */
[----:B------:R0:W5:Y:S02]  /*2cb0*/  LDG.E.LTC128B R152, desc[UR36][R8.64+0x80] ;  /* 0x0000802408987981 */ /* 0x000164000c1e1920 */
.L_x_67:
[----:B------:R-:W-:Y:S05]  /*2cc0*/  BSYNC B1 ;  /* 0x0000000000017941 */ /* 0x000fea0003800000 */
.L_x_66:
        /* <DEDUP_REMOVED lines=8> */
.L_x_69:
[----:B------:R-:W-:Y:S05]  /*2d50*/  BSYNC B1 ;  /* 0x0000000000017941 */ /* 0x000fea0003800000 */
.L_x_68:
        /* <DEDUP_REMOVED lines=8> */
.L_x_71:
[----:B------:R-:W-:Y:S05]  /*2de0*/  BSYNC B1 ;  /* 0x0000000000017941 */ /* 0x000fea0003800000 */
.L_x_70:
[----:B0----5:R-:W-:Y:S01]  /*2df0*/  FMUL R13, R152, R155 ;  /* 0x0000009b980d7220 */ /* 0x021fe20000400000 */
[----:B------:R-:W-:Y:S01]  /*2e00*/  ISETP.GT.AND P3, PT, R0, RZ, P0 ;  /* 0x000000ff0000720c */ /* 0x000fe20000764270 */
[----:B------:R-:W-:Y:S02]  /*2e10*/  BSSY B1, `(.L_x_72) ;  /* 0x0000005000017945 */ /* 0x000fe40003800000 */
[----:B------:R-:W-:-:S05]  /*2e20*/  FFMA R13, R44, R154, R13 ;  /* 0x0000009a2c0d7223 */ /* 0x000fca000000000d */
[----:B------:R0:W-:Y:S05]  /*2e30*/  @P2 STG.E desc[UR36][R4.64+0xa0], R13 ;  /* 0x0000a00d04002986 */ /* 0x0001ea000c101924 */
[----:B------:R-:W-:Y:S05]  /*2e40*/  @!P3 BRA `(.L_x_73) ;  /* 0x000000000004b947 */ /* 0x000fea0003800000 */
[----:B------:R0:W5:Y:S02]  /*2e50*/  LDG.E.LTC128B R152, desc[UR36][R6.64+0xa4] ;  /* 0x0000a42406987981 */ /* 0x000164000c1e1920 */
.L_x_73:
[----:B------:R-:W-:Y:S05]  /*2e60*/  BSYNC B1 ;  /* 0x0000000000017941 */ /* 0x000fea0003800000 */
.L_x_72:
[----:B-----5:R-:W-:Y:S01]  /*2e70*/  FMUL R12, R152, R155 ;  /* 0x0000009b980c7220 */ /* 0x020fe20000400000 */
[----:B------:R-:W-:Y:S01]  /*2e80*/  ISETP.GT.AND P2, PT, R0, 0x8, P1 ;  /* 0x000000080000780c */ /* 0x000fe20000f44270 */
[----:B------:R-:W-:Y:S02]  /*2e90*/  BSSY B1, `(.L_x_74) ;  /* 0x0000005000017945 */ /* 0x000fe40003800000 */
[----:B------:R-:W-:-:S05]  /*2ea0*/  FFMA R45, R45, R154, R12 ;  /* 0x0000009a2d2d7223 */ /* 0x000fca000000000c */
[----:B------:R0:W-:Y:S05]  /*2eb0*/  @P3 STG.E desc[UR36][R4.64+0xa4], R45 ;  /* 0x0000a42d04003986 */ /* 0x0001ea000c101924 */
[----:B------:R-:W-:Y:S05]  /*2ec0*/  @!P2 BRA `(.L_x_75) ;  /* 0x000000000004a947 */ /* 0x000fea0003800000 */
[----:B------:R0:W5:Y:S02]  /*2ed0*/  LDG.E.LTC128B R152, desc[UR36][R8.64+0xa0] ;  /* 0x0000a02408987981 */ /* 0x000164000c1e1920 */
.L_x_75:
[----:B------:R-:W-:Y:S05]  /*2ee0*/  BSYNC B1 ;  /* 0x0000000000017941 */ /* 0x000fea0003800000 */
.L_x_74:
        /* <DEDUP_REMOVED lines=8> */
.L_x_77:
[----:B------:R-:W-:Y:S05]  /*2f70*/  BSYNC B1 ;  /* 0x0000000000017941 */ /* 0x000fea0003800000 */
.L_x_76:
        /* <DEDUP_REMOVED lines=8> */
.L_x_79:
[----:B------:R-:W-:Y:S05]  /*3000*/  BSYNC B1 ;  /* 0x0000000000017941 */ /* 0x000fea0003800000 */
.L_x_78:
[----:B0----5:R-:W-:Y:S01]  /*3010*/  FMUL R13, R152, R155 ;  /* 0x0000009b980d7220 */ /* 0x021fe20000400000 */
[----:B------:R-:W-:Y:S01]  /*3020*/  ISETP.GT.AND P3, PT, R0, RZ, P0 ;  /* 0x000000ff0000720c */ /* 0x000fe20000764270 */
[----:B------:R-:W-:Y:S02]  /*3030*/  BSSY B1, `(.L_x_80) ;  /* 0x0000005000017945 */ /* 0x000fe40003800000 */
[----:B------:R-:W-:-:S05]  /*3040*/  FFMA R13, R48, R154, R13 ;  /* 0x0000009a300d7223 */ /* 0x000fca000000000d */
[----:B------:R0:W-:Y:S05]  /*3050*/  @P2 STG.E desc[UR36][R4.64+0xc0], R13 ;  /* 0x0000c00d04002986 */ /* 0x0001ea000c101924 */
[----:B------:R-:W-:Y:S05]  /*3060*/  @!P3 BRA `(.L_x_81) ;  /* 0x000000000004b947 */ /* 0x000fea0003800000 */
[----:B------:R0:W5:Y:S02]  /*3070*/  LDG.E.LTC128B R152, desc[UR36][R6.64+0xc4] ;  /* 0x0000c42406987981 */ /* 0x000164000c1e1920 */
.L_x_81:
[----:B------:R-:W-:Y:S05]  /*3080*/  BSYNC B1 ;  /* 0x0000000000017941 */ /* 0x000fea0003800000 */
.L_x_80:
[----:B-----5:R-:W-:Y:S01]  /*3090*/  FMUL R12, R152, R155 ;  /* 0x0000009b980c7220 */ /* 0x020fe20000400000 */
[----:B------:R-:W-:Y:S01]  /*30a0*/  ISETP.GT.AND P2, PT, R0, 0x8, P1 ;  /* 0x000000080000780c */ /* 0x000fe20000f44270 */
[----:B------:R-:W-:Y:S02]  /*30b0*/  BSSY B1, `(.L_x_82) ;  /* 0x0000005000017945 */ /* 0x000fe40003800000 */
[----:B------:R-:W-:-:S05]  /*30c0*/  FFMA R49, R49, R154, R12 ;  /* 0x0000009a31317223 */ /* 0x000fca000000000c */
[----:B------:R0:W-:Y:S05]  /*30d0*/  @P3 STG.E desc[UR36][R4.64+0xc4], R49 ;  /* 0x0000c43104003986 */ /* 0x0001ea000c101924 */
[----:B------:R-:W-:Y:S05]  /*30e0*/  @!P2 BRA `(.L_x_83) ;  /* 0x000000000004a947 */ /* 0x000fea0003800000 */
[----:B------:R0:W5:Y:S02]  /*30f0*/  LDG.E.LTC128B R152, desc[UR36][R8.64+0xc0] ;  /* 0x0000c02408987981 */ /* 0x000164000c1e1920 */
.L_x_83:
[----:B------:R-:W-:Y:S05]  /*3100*/  BSYNC B1 ;  /* 0x0000000000017941 */ /* 0x000fea0003800000 */
.L_x_82:
        /* <DEDUP_REMOVED lines=8> */
.L_x_85:
[----:B------:R-:W-:Y:S05]  /*3190*/  BSYNC B1 ;  /* 0x0000000000017941 */ /* 0x000fea0003800000 */
.L_x_84:
        /* <DEDUP_REMOVED lines=8> */
.L_x_87:
[----:B------:R-:W-:Y:S05]  /*3220*/  BSYNC B1 ;  /* 0x0000000000017941 */ /* 0x000fea0003800000 */
.L_x_86:
[----:B0----5:R-:W-:Y:S01]  /*3230*/  FMUL R13, R152, R155 ;  /* 0x0000009b980d7220 */ /* 0x021fe20000400000 */
[----:B------:R-:W-:Y:S01]  /*3240*/  ISETP.GT.AND P3, PT, R0, RZ, P0 ;  /* 0x000000ff0000720c */ /* 0x000fe20000764270 */
[----:B------:R-:W-:Y:S02]  /*3250*/  BSSY B1, `(.L_x_88) ;  /* 0x0000005000017945 */ /* 0x000fe40003800000 */
[----:B------:R-:W-:-:S05]  /*3260*/  FFMA R13, R52, R154, R13 ;  /* 0x0000009a340d7223 */ /* 0x000fca000000000d */
[----:B------:R0:W-:Y:S05]  /*3270*/  @P2 STG.E desc[UR36][R4.64+0xe0], R13 ;  /* 0x0000e00d04002986 */ /* 0x0001ea000c101924 */
[----:B------:R-:W-:Y:S05]  /*3280*/  @!P3 BRA `(.L_x_89) ;  /* 0x000000000004b947 */ /* 0x000fea0003800000 */
[----:B------:R0:W5:Y:S02]  /*3290*/  LDG.E.LTC128B R152, desc[UR36][R6.64+0xe4] ;  /* 0x0000e42406987981 */ /* 0x000164000c1e1920 */
.L_x_89:
[----:B------:R-:W-:Y:S05]  /*32a0*/  BSYNC B1 ;  /* 0x0000000000017941 */ /* 0x000fea0003800000 */
.L_x_88:
[----:B-----5:R-:W-:Y:S01]  /*32b0*/  FMUL R12, R152, R155 ;  /* 0x0000009b980c7220 */ /* 0x020fe20000400000 */
[----:B------:R-:W-:Y:S01]  /*32c0*/  ISETP.GT.AND P2, PT, R0, 0x8, P1 ;  /* 0x000000080000780c */ /* 0x000fe20000f44270 */
[----:B------:R-:W-:Y:S02]  /*32d0*/  BSSY B1, `(.L_x_90) ;  /* 0x0000005000017945 */ /* 0x000fe40003800000 */
[----:B------:R-:W-:-:S05]  /*32e0*/  FFMA R53, R53, R154, R12 ;  /* 0x0000009a35357223 */ /* 0x000fca000000000c */
[----:B------:R0:W-:Y:S05]  /*32f0*/  @P3 STG.E desc[UR36][R4.64+0xe4], R53 ;  /* 0x0000e43504003986 */ /* 0x0001ea000c101924 */
[----:B------:R-:W-:Y:S05]  /*3300*/  @!P2 BRA `(.L_x_91) ;  /* 0x000000000004a947 */ /* 0x000fea0003800000 */
[----:B------:R0:W5:Y:S02]  /*3310*/  LDG.E.LTC128B R152, desc[UR36][R8.64+0xe0] ;  /* 0x0000e02408987981 */ /* 0x000164000c1e1920 */
.L_x_91:
[----:B------:R-:W-:Y:S05]  /*3320*/  BSYNC B1 ;  /* 0x0000000000017941 */ /* 0x000fea0003800000 */
.L_x_90:
        /* <DEDUP_REMOVED lines=8> */
.L_x_93:
[----:B------:R-:W-:Y:S05]  /*33b0*/  BSYNC B1 ;  /* 0x0000000000017941 */ /* 0x000fea0003800000 */
.L_x_92:
        /* <DEDUP_REMOVED lines=8> */
.L_x_95:
[----:B------:R-:W-:Y:S05]  /*3440*/  BSYNC B1 ;  /* 0x0000000000017941 */ /* 0x000fea0003800000 */
.L_x_94:
[----:B0----5:R-:W-:Y:S01]  /*3450*/  FMUL R13, R152, R155 ;  /* 0x0000009b980d7220 */ /* 0x021fe20000400000 */
[----:B------:R-:W-:Y:S01]  /*3460*/  ISETP.GT.AND P3, PT, R0, RZ, P0 ;  /* 0x000000ff0000720c */ /* 0x000fe20000764270 */
[----:B------:R-:W-:Y:S02]  /*3470*/  BSSY B1, `(.L_x_96) ;  /* 0x0000005000017945 */ /* 0x000fe40003800000 */
[----:B------:R-:W-:-:S05]  /*3480*/  FFMA R13, R56, R154, R13 ;  /* 0x0000009a380d7223 */ /* 0x000fca000000000d */
[----:B------:R0:W-:Y:S05]  /*3490*/  @P2 STG.E desc[UR36][R4.64+0x100], R13 ;  /* 0x0001000d04002986 */ /* 0x0001ea000c101924 */
[----:B------:R-:W-:Y:S05]  /*34a0*/  @!P3 BRA `(.L_x_97) ;  /* 0x000000000004b947 */ /* 0x000fea0003800000 */
[----:B------:R0:W5:Y:S02]  /*34b0*/  LDG.E.LTC128B R152, desc[UR36][R6.64+0x104] ;  /* 0x0001042406987981 */ /* 0x000164000c1e1920 */
.L_x_97:
[----:B------:R-:W-:Y:S05]  /*34c0*/  BSYNC B1 ;  /* 0x0000000000017941 */ /* 0x000fea0003800000 */
.L_x_96:
[----:B-----5:R-:W-:Y:S01]  /*34d0*/  FMUL R12, R152, R155 ;  /* 0x0000009b980c7220 */ /* 0x020fe20000400000 */
[----:B------:R-:W-:Y:S01]  /*34e0*/  ISETP.GT.AND P2, PT, R0, 0x8, P1 ;  /* 0x000000080000780c */ /* 0x000fe20000f44270 */
[----:B------:R-:W-:Y:S02]  /*34f0*/  BSSY B1, `(.L_x_98) ;  /* 0x0000005000017945 */ /* 0x000fe40003800000 */
[----:B------:R-:W-:-:S05]  /*3500*/  FFMA R57, R57, R154, R12 ;  /* 0x0000009a39397223 */ /* 0x000fca000000000c */
[----:B------:R0:W-:Y:S05]  /*3510*/  @P3 STG.E desc[UR36][R4.64+0x104], R57 ;  /* 0x0001043904003986 */ /* 0x0001ea000c101924 */
[----:B------:R-:W-:Y:S05]  /*3520*/  @!P2 BRA `(.L_x_99) ;  /* 0x000000000004a947 */ /* 0x000fea0003800000 */
[----:B------:R0:W5:Y:S02]  /*3530*/  LDG.E.LTC128B R152, desc[UR36][R8.64+0x100] ;  /* 0x0001002408987981 */ /* 0x000164000c1e1920 */
.L_x_99:
[----:B------:R-:W-:Y:S05]  /*3540*/  BSYNC B1 ;  /* 0x0000000000017941 */ /* 0x000fea0003800000 */
.L_x_98:
        /* <DEDUP_REMOVED lines=8> */
.L_x_101:
[----:B------:R-:W-:Y:S05]  /*35d0*/  BSYNC B1 ;  /* 0x0000000000017941 */ /* 0x000fea0003800000 */
.L_x_100:
        /* <DEDUP_REMOVED lines=8> */
.L_x_103:
[----:B------:R-:W-:Y:S05]  /*3660*/  BSYNC B1 ;  /* 0x0000000000017941 */ /* 0x000fea0003800000 */
.L_x_102:
[----:B0----5:R-:W-:Y:S01]  /*3670*/  FMUL R13, R152, R155 ;  /* 0x0000009b980d7220 */ /* 0x021fe20000400000 */
[----:B------:R-:W-:Y:S01]  /*3680*/  ISETP.GT.AND P3, PT, R0, RZ, P0 ;  /* 0x000000ff0000720c */ /* 0x000fe20000764270 */
[----:B------:R-:W-:Y:S02]  /*3690*/  BSSY B1, `(.L_x_104) ;  /* 0x0000005000017945 */ /* 0x000fe40003800000 */
[----:B------:R-:W-:-:S05]  /*36a0*/  FFMA R13, R60, R154, R13 ;  /* 0x0000009a3c0d7223 */ /* 0x000fca000000000d */
[----:B------:R0:W-:Y:S05]  /*36b0*/  @P2 STG.E desc[UR36][R4.64+0x120], R13 ;  /* 0x0001200d04002986 */ /* 0x0001ea000c101924 */
[----:B------:R-:W-:Y:S05]  /*36c0*/  @!P3 BRA `(.L_x_105) ;  /* 0x000000000004b947 */ /* 0x000fea0003800000 */
[----:B------:R0:W5:Y:S02]  /*36d0*/  LDG.E.LTC128B R152, desc[UR36][R6.64+0x124] ;  /* 0x0001242406987981 */ /* 0x000164000c1e1920 */
.L_x_105:
[----:B------:R-:W-:Y:S05]  /*36e0*/  BSYNC B1 ;  /* 0x0000000000017941 */ /* 0x000fea0003800000 */
.L_x_104:
[----:B-----5:R-:W-:Y:S01]  /*36f0*/  FMUL R12, R152, R155 ;  /* 0x0000009b980c7220 */ /* 0x020fe20000400000 */
[----:B------:R-:W-:Y:S01]  /*3700*/  ISETP.GT.AND P2, PT, R0, 0x8, P1 ;  /* 0x000000080000780c */ /* 0x000fe20000f44270 */
[----:B------:R-:W-:Y:S02]  /*3710*/  BSSY B1, `(.L_x_106) ;  /* 0x0000005000017945 */ /* 0x000fe40003800000 */
[----:B------:R-:W-:-:S05]  /*3720*/  FFMA R61, R61, R154, R12 ;  /* 0x0000009a3d3d7223 */ /* 0x000fca000000000c */
[----:B------:R0:W-:Y:S05]  /*3730*/  @P3 STG.E desc[UR36][R4.64+0x124], R61 ;  /* 0x0001243d04003986 */ /* 0x0001ea000c101924 */
[----:B------:R-:W-:Y:S05]  /*3740*/  @!P2 BRA `(.L_x_107) ;  /* 0x000000000004a947 */ /* 0x000fea0003800000 */
[----:B------:R0:W5:Y:S02]  /*3750*/  LDG.E.LTC128B R152, desc[UR36][R8.64+0x120] ;  /* 0x0001202408987981 */ /* 0x000164000c1e1920 */
.L_x_107:
[----:B------:R-:W-:Y:S05]  /*3760*/  BSYNC B1 ;  /* 0x0000000000017941 */ /* 0x000fea0003800000 */
.L_x_106:
        /* <DEDUP_REMOVED lines=8> */
.L_x_109:
[----:B------:R-:W-:Y:S05]  /*37f0*/  BSYNC B1 ;  /* 0x0000000000017941 */ /* 0x000fea0003800000 */
.L_x_108:
        /* <DEDUP_REMOVED lines=8> */
.L_x_111:
[----:B------:R-:W-:Y:S05]  /*3880*/  BSYNC B1 ;  /* 0x0000000000017941 */ /* 0x000fea0003800000 */
.L_x_110:
[----:B0----5:R-:W-:Y:S01]  /*3890*/  FMUL R13, R152, R155 ;  /* 0x0000009b980d7220 */ /* 0x021fe20000400000 */
[----:B------:R-:W-:Y:S01]  /*38a0*/  ISETP.GT.AND P3, PT, R0, RZ, P0 ;  /* 0x000000ff0000720c */ /* 0x000fe20000764270 */
[----:B------:R-:W-:Y:S02]  /*38b0*/  BSSY B1, `(.L_x_112) ;  /* 0x0000005000017945 */ /* 0x000fe40003800000 */
[----:B------:R-:W-:-:S05]  /*38c0*/  FFMA R13, R64, R154, R13 ;  /* 0x0000009a400d7223 */ /* 0x000fca000000000d */
[----:B------:R0:W-:Y:S05]  /*38d0*/  @P2 STG.E desc[UR36][R4.64+0x140], R13 ;  /* 0x0001400d04002986 */ /* 0x0001ea000c101924 */
[----:B------:R-:W-:Y:S05]  /*38e0*/  @!P3 BRA `(.L_x_113) ;  /* 0x000000000004b947 */ /* 0x000fea0003800000 */
[----:B------:R0:W5:Y:S02]  /*38f0*/  LDG.E.LTC128B R152, desc[UR36][R6.64+0x144] ;  /* 0x0001442406987981 */ /* 0x000164000c1e1920 */
.L_x_113:
[----:B------:R-:W-:Y:S05]  /*3900*/  BSYNC B1 ;  /* 0x0000000000017941 */ /* 0x000fea0003800000 */
.L_x_112:
[----:B-----5:R-:W-:Y:S01]  /*3910*/  FMUL R12, R152, R155 ;  /* 0x0000009b980c7220 */ /* 0x020fe20000400000 */
[----:B------:R-:W-:Y:S01]  /*3920*/  ISETP.GT.AND P2, PT, R0, 0x8, P1 ;  /* 0x000000080000780c */ /* 0x000fe20000f44270 */
[----:B------:R-:W-:Y:S02]  /*3930*/  BSSY B1, `(.L_x_114) ;  /* 0x0000005000017945 */ /* 0x000fe40003800000 */
[----:B------:R-:W-:-:S05]  /*3940*/  FFMA R65, R65, R154, R12 ;  /* 0x0000009a41417223 */ /* 0x000fca000000000c */
[----:B------:R0:W-:Y:S05]  /*3950*/  @P3 STG.E desc[UR36][R4.64+0x144], R65 ;  /* 0x0001444104003986 */ /* 0x0001ea000c101924 */
[----:B------:R-:W-:Y:S05]  /*3960*/  @!P2 BRA `(.L_x_115) ;  /* 0x000000000004a947 */ /* 0x000fea0003800000 */
[----:B------:R0:W5:Y:S02]  /*3970*/  LDG.E.LTC128B R152, desc[UR36][R8.64+0x140] ;  /* 0x0001402408987981 */ /* 0x000164000c1e1920 */
.L_x_115:
[----:B------:R-:W-:Y:S05]  /*3980*/  BSYNC B1 ;  /* 0x0000000000017941 */ /* 0x000fea0003800000 */
.L_x_114:
        /* <DEDUP_REMOVED lines=8> */
.L_x_117:
[----:B------:R-:W-:Y:S05]  /*3a10*/  BSYNC B1 ;  /* 0x0000000000017941 */ /* 0x000fea0003800000 */
.L_x_116:
        /* <DEDUP_REMOVED lines=8> */
.L_x_119:
[----:B------:R-:W-:Y:S05]  /*3aa0*/  BSYNC B1 ;  /* 0x0000000000017941 */ /* 0x000fea0003800000 */
.L_x_118:
[----:B0----5:R-:W-:Y:S01]  /*3ab0*/  FMUL R13, R152, R155 ;  /* 0x0000009b980d7220 */ /* 0x021fe20000400000 */
[----:B------:R-:W-:Y:S01]  /*3ac0*/  ISETP.GT.AND P3, PT, R0, RZ, P0 ;  /* 0x000000ff0000720c */ /* 0x000fe20000764270 */
[----:B------:R-:W-:Y:S02]  /*3ad0*/  BSSY B1, `(.L_x_120) ;  /* 0x0000005000017945 */ /* 0x000fe40003800000 */
[----:B------:R-:W-:-:S05]  /*3ae0*/  FFMA R13, R68, R154, R13 ;  /* 0x0000009a440d7223 */ /* 0x000fca000000000d */
[----:B------:R0:W-:Y:S05]  /*3af0*/  @P2 STG.E desc[UR36][R4.64+0x160], R13 ;  /* 0x0001600d04002986 */ /* 0x0001ea000c101924 */
[----:B------:R-:W-:Y:S05]  /*3b00*/  @!P3 BRA `(.L_x_121) ;  /* 0x000000000004b947 */ /* 0x000fea0003800000 */
[----:B------:R0:W5:Y:S02]  /*3b10*/  LDG.E.LTC128B R152, desc[UR36][R6.64+0x164] ;  /* 0x0001642406987981 */ /* 0x000164000c1e1920 */
.L_x_121:
[----:B------:R-:W-:Y:S05]  /*3b20*/  BSYNC B1 ;  /* 0x0000000000017941 */ /* 0x000fea0003800000 */
.L_x_120:
[----:B-----5:R-:W-:Y:S01]  /*3b30*/  FMUL R12, R152, R155 ;  /* 0x0000009b980c7220 */ /* 0x020fe20000400000 */
[----:B------:R-:W-:Y:S01]  /*3b40*/  ISETP.GT.AND P2, PT, R0, 0x8, P1 ;  /* 0x000000080000780c */ /* 0x000fe20000f44270 */
[----:B------:R-:W-:Y:S02]  /*3b50*/  BSSY B1, `(.L_x_122) ;  /* 0x0000005000017945 */ /* 0x000fe40003800000 */
[----:B------:R-:W-:-:S05]  /*3b60*/  FFMA R69, R69, R154, R12 ;  /* 0x0000009a45457223 */ /* 0x000fca000000000c */
[----:B------:R0:W-:Y:S05]  /*3b70*/  @P3 STG.E desc[UR36][R4.64+0x164], R69 ;  /* 0x0001644504003986 */ /* 0x0001ea000c101924 */
[----:B------:R-:W-:Y:S05]  /*3b80*/  @!P2 BRA `(.L_x_123) ;  /* 0x000000000004a947 */ /* 0x000fea0003800000 */
[----:B------:R0:W5:Y:S02]  /*3b90*/  LDG.E.LTC128B R152, desc[UR36][R8.64+0x160] ;  /* 0x0001602408987981 */ /* 0x000164000c1e1920 */
.L_x_123:
[----:B------:R-:W-:Y:S05]  /*3ba0*/  BSYNC B1 ;  /* 0x0000000000017941 */ /* 0x000fea0003800000 */
.L_x_122:
        /* <DEDUP_REMOVED lines=8> */
.L_x_125:
[----:B------:R-:W-:Y:S05]  /*3c30*/  BSYNC B1 ;  /* 0x0000000000017941 */ /* 0x000fea0003800000 */
.L_x_124:
        /* <DEDUP_REMOVED lines=8> */
.L_x_127:
[----:B------:R-:W-:Y:S05]  /*3cc0*/  BSYNC B1 ;  /* 0x0000000000017941 */ /* 0x000fea0003800000 */
.L_x_126:
[----:B0----5:R-:W-:Y:S01]  /*3cd0*/  FMUL R13, R152, R155 ;  /* 0x0000009b980d7220 */ /* 0x021fe20000400000 */
[----:B------:R-:W-:Y:S01]  /*3ce0*/  ISETP.GT.AND P3, PT, R0, RZ, P0 ;  /* 0x000000ff0000720c */ /* 0x000fe20000764270 */
[----:B------:R-:W-:Y:S02]  /*3cf0*/  BSSY B1, `(.L_x_128) ;  /* 0x0000005000017945 */ /* 0x000fe40003800000 */
[----:B------:R-:W-:-:S05]  /*3d00*/  FFMA R13, R72, R154, R13 ;  /* 0x0000009a480d7223 */ /* 0x000fca000000000d */
[----:B------:R0:W-:Y:S05]  /*3d10*/  @P2 STG.E desc[UR36][R4.64+0x180], R13 ;  /* 0x0001800d04002986 */ /* 0x0001ea000c101924 */
[----:B------:R-:W-:Y:S05]  /*3d20*/  @!P3 BRA `(.L_x_129) ;  /* 0x000000000004b947 */ /* 0x000fea0003800000 */
[----:B------:R0:W5:Y:S02]  /*3d30*/  LDG.E.LTC128B R152, desc[UR36][R6.64+0x184] ;  /* 0x0001842406987981 */ /* 0x000164000c1e1920 */
.L_x_129:
[----:B------:R-:W-:Y:S05]  /*3d40*/  BSYNC B1 ;  /* 0x0000000000017941 */ /* 0x000fea0003800000 */
.L_x_128:
[----:B-----5:R-:W-:Y:S01]  /*3d50*/  FMUL R12, R152, R155 ;  /* 0x0000009b980c7220 */ /* 0x020fe20000400000 */
[----:B------:R-:W-:Y:S01]  /*3d60*/  ISETP.GT.AND P2, PT, R0, 0x8, P1 ;  /* 0x000000080000780c */ /* 0x000fe20000f44270 */
[----:B------:R-:W-:Y:S02]  /*3d70*/  BSSY B1, `(.L_x_130) ;  /* 0x0000005000017945 */ /* 0x000fe40003800000 */
[----:B------:R-:W-:-:S05]  /*3d80*/  FFMA R73, R73, R154, R12 ;  /* 0x0000009a49497223 */ /* 0x000fca000000000c */
[----:B------:R0:W-:Y:S05]  /*3d90*/  @P3 STG.E desc[UR36][R4.64+0x184], R73 ;  /* 0x0001844904003986 */ /* 0x0001ea000c101924 */
[----:B------:R-:W-:Y:S05]  /*3da0*/  @!P2 BRA `(.L_x_131) ;  /* 0x000000000004a947 */ /* 0x000fea0003800000 */
[----:B------:R0:W5:Y:S02]  /*3db0*/  LDG.E.LTC128B R152, desc[UR36][R8.64+0x180] ;  /* 0x0001802408987981 */ /* 0x000164000c1e1920 */
.L_x_131:
[----:B------:R-:W-:Y:S05]  /*3dc0*/  BSYNC B1 ;  /* 0x0000000000017941 */ /* 0x000fea0003800000 */
.L_x_130:
        /* <DEDUP_REMOVED lines=8> */
.L_x_133:
[----:B------:R-:W-:Y:S05]  /*3e50*/  BSYNC B1 ;  /* 0x0000000000017941 */ /* 0x000fea0003800000 */
.L_x_132:
        /* <DEDUP_REMOVED lines=8> */
.L_x_135:
[----:B------:R-:W-:Y:S05]  /*3ee0*/  BSYNC B1 ;  /* 0x0000000000017941 */ /* 0x000fea0003800000 */
.L_x_134:
[----:B0----5:R-:W-:Y:S01]  /*3ef0*/  FMUL R13, R152, R155 ;  /* 0x0000009b980d7220 */ /* 0x021fe20000400000 */
[----:B------:R-:W-:Y:S01]  /*3f00*/  ISETP.GT.AND P3, PT, R0, RZ, P0 ;  /* 0x000000ff0000720c */ /* 0x000fe20000764270 */
[----:B------:R-:W-:Y:S02]  /*3f10*/  BSSY B1, `(.L_x_136) ;  /* 0x0000005000017945 */ /* 0x000fe40003800000 */
[----:B------:R-:W-:-:S05]  /*3f20*/  FFMA R13, R76, R154, R13 ;  /* 0x0000009a4c0d7223 */ /* 0x000fca000000000d */
[----:B------:R0:W-:Y:S05]  /*3f30*/  @P2 STG.E desc[UR36][R4.64+0x1a0], R13 ;  /* 0x0001a00d04002986 */ /* 0x0001ea000c101924 */
[----:B------:R-:W-:Y:S05]  /*3f40*/  @!P3 BRA `(.L_x_137) ;  /* 0x000000000004b947 */ /* 0x000fea0003800000 */
[----:B------:R0:W5:Y:S02]  /*3f50*/  LDG.E.LTC128B R152, desc[UR36][R6.64+0x1a4] ;  /* 0x0001a42406987981 */ /* 0x000164000c1e1920 */
.L_x_137:
[----:B------:R-:W-:Y:S05]  /*3f60*/  BSYNC B1 ;  /* 0x0000000000017941 */ /* 0x000fea0003800000 */
.L_x_136:
[----:B-----5:R-:W-:Y:S01]  /*3f70*/  FMUL R12, R152, R155 ;  /* 0x0000009b980c7220 */ /* 0x020fe20000400000 */
[----:B------:R-:W-:Y:S01]  /*3f80*/  ISETP.GT.AND P2, PT, R0, 0x8, P1 ;  /* 0x000000080000780c */ /* 0x000fe20000f44270 */
[----:B------:R-:W-:Y:S02]  /*3f90*/  BSSY B1, `(.L_x_138) ;  /* 0x0000005000017945 */ /* 0x000fe40003800000 */
[----:B------:R-:W-:-:S05]  /*3fa0*/  FFMA R77, R77, R154, R12 ;  /* 0x0000009a4d4d7223 */ /* 0x000fca000000000c */
[----:B------:R0:W-:Y:S05]  /*3fb0*/  @P3 STG.E desc[UR36][R4.64+0x1a4], R77 ;  /* 0x0001a44d04003986 */ /* 0x0001ea000c101924 */
[----:B------:R-:W-:Y:S05]  /*3fc0*/  @!P2 BRA `(.L_x_139) ;  /* 0x000000000004a947 */ /* 0x000fea0003800000 */
[----:B------:R0:W5:Y:S02]  /*3fd0*/  LDG.E.LTC128B R152, desc[UR36][R8.64+0x1a0] ;  /* 0x0001a02408987981 */ /* 0x000164000c1e1920 */
.L_x_139:
[----:B------:R-:W-:Y:S05]  /*3fe0*/  BSYNC B1 ;  /* 0x0000000000017941 */ /* 0x000fea0003800000 */
.L_x_138:
        /* <DEDUP_REMOVED lines=8> */
.L_x_141:
[----:B------:R-:W-:Y:S05]  /*4070*/  BSYNC B1 ;  /* 0x0000000000017941 */ /* 0x000fea0003800000 */
.L_x_140:
        /* <DEDUP_REMOVED lines=8> */
.L_x_143:
[----:B------:R-:W-:Y:S05]  /*4100*/  BSYNC B1 ;  /* 0x0000000000017941 */ /* 0x000fea0003800000 */
.L_x_142:
[----:B0----5:R-:W-:Y:S01]  /*4110*/  FMUL R13, R152, R155 ;  /* 0x0000009b980d7220 */ /* 0x021fe20000400000 */
[----:B------:R-:W-:Y:S01]  /*4120*/  ISETP.GT.AND P3, PT, R0, RZ, P0 ;  /* 0x000000ff0000720c */ /* 0x000fe20000764270 */
[----:B------:R-:W-:Y:S02]  /*4130*/  BSSY B1, `(.L_x_144) ;  /* 0x0000005000017945 */ /* 0x000fe40003800000 */
[----:B------:R-:W-:-:S05]  /*4140*/  FFMA R13, R80, R154, R13 ;  /* 0x0000009a500d7223 */ /* 0x000fca000000000d */
[----:B------:R0:W-:Y:S05]  /*4150*/  @P2 STG.E desc[UR36][R4.64+0x1c0], R13 ;  /* 0x0001c00d04002986 */ /* 0x0001ea000c101924 */
[----:B------:R-:W-:Y:S05]  /*4160*/  @!P3 BRA `(.L_x_145) ;  /* 0x000000000004b947 */ /* 0x000fea0003800000 */
[----:B------:R0:W5:Y:S02]  /*4170*/  LDG.E.LTC128B R152, desc[UR36][R6.64+0x1c4] ;  /* 0x0001c42406987981 */ /* 0x000164000c1e1920 */
.L_x_145:
[----:B------:R-:W-:Y:S05]  /*4180*/  BSYNC B1 ;  /* 0x0000000000017941 */ /* 0x000fea0003800000 */
.L_x_144:
[----:B-----5:R-:W-:Y:S01]  /*4190*/  FMUL R12, R152, R155 ;  /* 0x0000009b980c7220 */ /* 0x020fe20000400000 */
[----:B------:R-:W-:Y:S01]  /*41a0*/  ISETP.GT.AND P2, PT, R0, 0x8, P1 ;  /* 0x000000080000780c */ /* 0x000fe20000f44270 */
[----:B------:R-:W-:Y:S02]  /*41b0*/  BSSY B1, `(.L_x_146) ;  /* 0x0000005000017945 */ /* 0x000fe40003800000 */
[----:B------:R-:W-:-:S05]  /*41c0*/  FFMA R81, R81, R154, R12 ;  /* 0x0000009a51517223 */ /* 0x000fca000000000c */
[----:B------:R0:W-:Y:S05]  /*41d0*/  @P3 STG.E desc[UR36][R4.64+0x1c4], R81 ;  /* 0x0001c45104003986 */ /* 0x0001ea000c101924 */
[----:B------:R-:W-:Y:S05]  /*41e0*/  @!P2 BRA `(.L_x_147) ;  /* 0x000000000004a947 */ /* 0x000fea0003800000 */
[----:B------:R0:W5:Y:S02]  /*41f0*/  LDG.E.LTC128B R152, desc[UR36][R8.64+0x1c0] ;  /* 0x0001c02408987981 */ /* 0x000164000c1e1920 */
.L_x_147:
[----:B------:R-:W-:Y:S05]  /*4200*/  BSYNC B1 ;  /* 0x0000000000017941 */ /* 0x000fea0003800000 */
.L_x_146:
        /* <DEDUP_REMOVED lines=8> */
.L_x_149:
[----:B------:R-:W-:Y:S05]  /*4290*/  BSYNC B1 ;  /* 0x0000000000017941 */ /* 0x000fea0003800000 */
.L_x_148:
        /* <DEDUP_REMOVED lines=8> */
.L_x_151:
[----:B------:R-:W-:Y:S05]  /*4320*/  BSYNC B1 ;  /* 0x0000000000017941 */ /* 0x000fea0003800000 */
.L_x_150:
[----:B0----5:R-:W-:Y:S01]  /*4330*/  FMUL R13, R152, R155 ;  /* 0x0000009b980d7220 */ /* 0x021fe20000400000 */
[----:B------:R-:W-:Y:S01]  /*4340*/  ISETP.GT.AND P3, PT, R0, RZ, P0 ;  /* 0x000000ff0000720c */ /* 0x000fe20000764270 */
[----:B------:R-:W-:Y:S02]  /*4350*/  BSSY B1, `(.L_x_152) ;  /* 0x0000005000017945 */ /* 0x000fe40003800000 */
[----:B------:R-:W-:-:S05]  /*4360*/  FFMA R13, R84, R154, R13 ;  /* 0x0000009a540d7223 */ /* 0x000fca000000000d */
[----:B------:R0:W-:Y:S05]  /*4370*/  @P2 STG.E desc[UR36][R4.64+0x1e0], R13 ;  /* 0x0001e00d04002986 */ /* 0x0001ea000c101924 */
[----:B------:R-:W-:Y:S05]  /*4380*/  @!P3 BRA `(.L_x_153) ;  /* 0x000000000004b947 */ /* 0x000fea0003800000 */
[----:B------:R0:W5:Y:S02]  /*4390*/  LDG.E.LTC128B R152, desc[UR36][R6.64+0x1e4] ;  /* 0x0001e42406987981 */ /* 0x000164000c1e1920 */
.L_x_153:
[----:B------:R-:W-:Y:S05]  /*43a0*/  BSYNC B1 ;  /* 0x0000000000017941 */ /* 0x000fea0003800000 */
.L_x_152:
[----:B-----5:R-:W-:Y:S01]  /*43b0*/  FMUL R12, R152, R155 ;  /* 0x0000009b980c7220 */ /* 0x020fe20000400000 */
[----:B------:R-:W-:Y:S01]  /*43c0*/  ISETP.GT.AND P2, PT, R0, 0x8, P1 ;  /* 0x000000080000780c */ /* 0x000fe20000f44270 */
[----:B------:R-:W-:Y:S02]  /*43d0*/  BSSY B1, `(.L_x_154) ;  /* 0x0000005000017945 */ /* 0x000fe40003800000 */
[----:B------:R-:W-:-:S05]  /*43e0*/  FFMA R85, R85, R154, R12 ;  /* 0x0000009a55557223 */ /* 0x000fca000000000c */
[----:B------:R0:W-:Y:S05]  /*43f0*/  @P3 STG.E desc[UR36][R4.64+0x1e4], R85 ;  /* 0x0001e45504003986 */ /* 0x0001ea000c101924 */
[----:B------:R-:W-:Y:S05]  /*4400*/  @!P2 BRA `(.L_x_155) ;  /* 0x000000000004a947 */ /* 0x000fea0003800000 */
[----:B------:R0:W5:Y:S02]  /*4410*/  LDG.E.LTC128B R152, desc[UR36][R8.64+0x1e0] ;  /* 0x0001e02408987981 */ /* 0x000164000c1e1920 */
.L_x_155:
[----:B------:R-:W-:Y:S05]  /*4420*/  BSYNC B1 ;  /* 0x0000000000017941 */ /* 0x000fea0003800000 */
.L_x_154:
        /* <DEDUP_REMOVED lines=8> */
.L_x_157:
[----:B------:R-:W-:Y:S05]  /*44b0*/  BSYNC B1 ;  /* 0x0000000000017941 */ /* 0x000fea0003800000 */
.L_x_156:
        /* <DEDUP_REMOVED lines=8> */
.L_x_159:
[----:B------:R-:W-:Y:S05]  /*4540*/  BSYNC B1 ;  /* 0x0000000000017941 */ /* 0x000fea0003800000 */
.L_x_158:
[----:B0----5:R-:W-:Y:S01]  /*4550*/  FMUL R13, R152, R155 ;  /* 0x0000009b980d7220 */ /* 0x021fe20000400000 */
[----:B------:R-:W-:Y:S01]  /*4560*/  ISETP.GT.AND P3, PT, R0, RZ, P0 ;  /* 0x000000ff0000720c */ /* 0x000fe20000764270 */
[----:B------:R-:W-:Y:S02]  /*4570*/  BSSY B1, `(.L_x_160) ;  /* 0x0000005000017945 */ /* 0x000fe40003800000 */
[----:B------:R-:W-:-:S05]  /*4580*/  FFMA R13, R88, R154, R13 ;  /* 0x0000009a580d7223 */ /* 0x000fca000000000d */
[----:B------:R0:W-:Y:S05]  /*4590*/  @P2 STG.E desc[UR36][R4.64+0x200], R13 ;  /* 0x0002000d04002986 */ /* 0x0001ea000c101924 */
[----:B------:R-:W-:Y:S05]  /*45a0*/  @!P3 BRA `(.L_x_161) ;  /* 0x000000000004b947 */ /* 0x000fea0003800000 */
[----:B------:R0:W5:Y:S02]  /*45b0*/  LDG.E.LTC128B R152, desc[UR36][R6.64+0x204] ;  /* 0x0002042406987981 */ /* 0x000164000c1e1920 */
.L_x_161:
[----:B------:R-:W-:Y:S05]  /*45c0*/  BSYNC B1 ;  /* 0x0000000000017941 */ /* 0x000fea0003800000 */
.L_x_160:
[----:B-----5:R-:W-:Y:S01]  /*45d0*/  FMUL R12, R152, R155 ;  /* 0x0000009b980c7220 */ /* 0x020fe20000400000 */
[----:B------:R-:W-:Y:S01]  /*45e0*/  ISETP.GT.AND P2, PT, R0, 0x8, P1 ;  /* 0x000000080000780c */ /* 0x000fe20000f44270 */
[----:B------:R-:W-:Y:S02]  /*45f0*/  BSSY B1, `(.L_x_162) ;  /* 0x0000005000017945 */ /* 0x000fe40003800000 */
[----:B------:R-:W-:-:S05]  /*4600*/  FFMA R89, R89, R154, R12 ;  /* 0x0000009a59597223 */ /* 0x000fca000000000c */
[----:B------:R0:W-:Y:S05]  /*4610*/  @P3 STG.E desc[UR36][R4.64+0x204], R89 ;  /* 0x0002045904003986 */ /* 0x0001ea000c101924 */
[----:B------:R-:W-:Y:S05]  /*4620*/  @!P2 BRA `(.L_x_163) ;  /* 0x000000000004a947 */ /* 0x000fea0003800000 */
[----:B------:R0:W5:Y:S02]  /*4630*/  LDG.E.LTC128B R152, desc[UR36][R8.64+0x200] ;  /* 0x0002002408987981 */ /* 0x000164000c1e1920 */
.L_x_163:
[----:B------:R-:W-:Y:S05]  /*4640*/  BSYNC B1 ;  /* 0x0000000000017941 */ /* 0x000fea0003800000 */
.L_x_162:
        /* <DEDUP_REMOVED lines=8> */
.L_x_165:
[----:B------:R-:W-:Y:S05]  /*46d0*/  BSYNC B1 ;  /* 0x0000000000017941 */ /* 0x000fea0003800000 */
.L_x_164:
        /* <DEDUP_REMOVED lines=8> */
.L_x_167:
[----:B------:R-:W-:Y:S05]  /*4760*/  BSYNC B1 ;  /* 0x0000000000017941 */ /* 0x000fea0003800000 */
.L_x_166:
[----:B0----5:R-:W-:Y:S01]  /*4770*/  FMUL R13, R152, R155 ;  /* 0x0000009b980d7220 */ /* 0x021fe20000400000 */
[----:B------:R-:W-:Y:S01]  /*4780*/  ISETP.GT.AND P3, PT, R0, RZ, P0 ;  /* 0x000000ff0000720c */ /* 0x000fe20000764270 */
[----:B------:R-:W-:Y:S02]  /*4790*/  BSSY B1, `(.L_x_168) ;  /* 0x0000005000017945 */ /* 0x000fe40003800000 */
[----:B------:R-:W-:-:S05]  /*47a0*/  FFMA R13, R92, R154, R13 ;  /* 0x0000009a5c0d7223 */ /* 0x000fca000000000d */
[----:B------:R0:W-:Y:S05]  /*47b0*/  @P2 STG.E desc[UR36][R4.64+0x220], R13 ;  /* 0x0002200d04002986 */ /* 0x0001ea000c101924 */
[----:B------:R-:W-:Y:S05]  /*47c0*/  @!P3 BRA `(.L_x_169) ;  /* 0x000000000004b947 */ /* 0x000fea0003800000 */
[----:B------:R0:W5:Y:S02]  /*47d0*/  LDG.E.LTC128B R152, desc[UR36][R6.64+0x224] ;  /* 0x0002242406987981 */ /* 0x000164000c1e1920 */
.L_x_169:
[----:B------:R-:W-:Y:S05]  /*47e0*/  BSYNC B1 ;  /* 0x0000000000017941 */ /* 0x000fea0003800000 */
.L_x_168:
[----:B-----5:R-:W-:Y:S01]  /*47f0*/  FMUL R12, R152, R155 ;  /* 0x0000009b980c7220 */ /* 0x020fe20000400000 */
[----:B------:R-:W-:Y:S01]  /*4800*/  ISETP.GT.AND P2, PT, R0, 0x8, P1 ;  /* 0x000000080000780c */ /* 0x000fe20000f44270 */
[----:B------:R-:W-:Y:S02]  /*4810*/  BSSY B1, `(.L_x_170) ;  /* 0x0000005000017945 */ /* 0x000fe40003800000 */
[----:B------:R-:W-:-:S05]  /*4820*/  FFMA R93, R93, R154, R12 ;  /* 0x0000009a5d5d7223 */ /* 0x000fca000000000c */
[----:B------:R0:W-:Y:S05]  /*4830*/  @P3 STG.E desc[UR36][R4.64+0x224], R93 ;  /* 0x0002245d04003986 */ /* 0x0001ea000c101924 */
[----:B------:R-:W-:Y:S05]  /*4840*/  @!P2 BRA `(.L_x_171) ;  /* 0x000000000004a947 */ /* 0x000fea0003800000 */
[----:B------:R0:W5:Y:S02]  /*4850*/  LDG.E.LTC128B R152, desc[UR36][R8.64+0x220] ;  /* 0x0002202408987981 */ /* 0x000164000c1e1920 */
.L_x_171:
[----:B------:R-:W-:Y:S05]  /*4860*/  BSYNC B1 ;  /* 0x0000000000017941 */ /* 0x000fea0003800000 */
.L_x_170:
        /* <DEDUP_REMOVED lines=8> */
.L_x_173:
[----:B------:R-:W-:Y:S05]  /*48f0*/  BSYNC B1 ;  /* 0x0000000000017941 */ /* 0x000fea0003800000 */
.L_x_172:
        /* <DEDUP_REMOVED lines=8> */
.L_x_175:
[----:B------:R-:W-:Y:S05]  /*4980*/  BSYNC B1 ;  /* 0x0000000000017941 */ /* 0x000fea0003800000 */
.L_x_174:
[----:B0----5:R-:W-:Y:S01]  /*4990*/  FMUL R13, R152, R155 ;  /* 0x0000009b980d7220 */ /* 0x021fe20000400000 */
[----:B------:R-:W-:Y:S01]  /*49a0*/  ISETP.GT.AND P3, PT, R0, RZ, P0 ;  /* 0x000000ff0000720c */ /* 0x000fe20000764270 */
[----:B------:R-:W-:Y:S02]  /*49b0*/  BSSY B1, `(.L_x_176) ;  /* 0x0000005000017945 */ /* 0x000fe40003800000 */
[----:B------:R-:W-:-:S05]  /*49c0*/  FFMA R13, R96, R154, R13 ;  /* 0x0000009a600d7223 */ /* 0x000fca000000000d */
[----:B------:R0:W-:Y:S05]  /*49d0*/  @P2 STG.E desc[UR36][R4.64+0x240], R13 ;  /* 0x0002400d04002986 */ /* 0x0001ea000c101924 */
[----:B------:R-:W-:Y:S05]  /*49e0*/  @!P3 BRA `(.L_x_177) ;  /* 0x000000000004b947 */ /* 0x000fea0003800000 */
[----:B------:R0:W5:Y:S02]  /*49f0*/  LDG.E.LTC128B R152, desc[UR36][R6.64+0x244] ;  /* 0x0002442406987981 */ /* 0x000164000c1e1920 */
.L_x_177:
[----:B------:R-:W-:Y:S05]  /*4a00*/  BSYNC B1 ;  /* 0x0000000000017941 */ /* 0x000fea0003800000 */
.L_x_176:
[----:B-----5:R-:W-:Y:S01]  /*4a10*/  FMUL R12, R152, R155 ;  /* 0x0000009b980c7220 */ /* 0x020fe20000400000 */
[----:B------:R-:W-:Y:S01]  /*4a20*/  ISETP.GT.AND P2, PT, R0, 0x8, P1 ;  /* 0x000000080000780c */ /* 0x000fe20000f44270 */
[----:B------:R-:W-:Y:S02]  /*4a30*/  BSSY B1, `(.L_x_178) ;  /* 0x0000005000017945 */ /* 0x000fe40003800000 */
[----:B------:R-:W-:-:S05]  /*4a40*/  FFMA R97, R97, R154, R12 ;  /* 0x0000009a61617223 */ /* 0x000fca000000000c */
[----:B------:R0:W-:Y:S05]  /*4a50*/  @P3 STG.E desc[UR36][R4.64+0x244], R97 ;  /* 0x0002446104003986 */ /* 0x0001ea000c101924 */
[----:B------:R-:W-:Y:S05]  /*4a60*/  @!P2 BRA `(.L_x_179) ;  /* 0x000000000004a947 */ /* 0x000fea0003800000 */
[----:B------:R0:W5:Y:S02]  /*4a70*/  LDG.E.LTC128B R152, desc[UR36][R8.64+0x240] ;  /* 0x0002402408987981 */ /* 0x000164000c1e1920 */
.L_x_179:
[----:B------:R-:W-:Y:S05]  /*4a80*/  BSYNC B1 ;  /* 0x0000000000017941 */ /* 0x000fea0003800000 */
.L_x_178:
        /* <DEDUP_REMOVED lines=8> */
.L_x_181:
[----:B------:R-:W-:Y:S05]  /*4b10*/  BSYNC B1 ;  /* 0x0000000000017941 */ /* 0x000fea0003800000 */
.L_x_180:
        /* <DEDUP_REMOVED lines=8> */
.L_x_183:
[----:B------:R-:W-:Y:S05]  /*4ba0*/  BSYNC B1 ;  /* 0x0000000000017941 */ /* 0x000fea0003800000 */
.L_x_182:
[----:B0----5:R-:W-:Y:S01]  /*4bb0*/  FMUL R13, R152, R155 ;  /* 0x0000009b980d7220 */ /* 0x021fe20000400000 */
[----:B------:R-:W-:Y:S01]  /*4bc0*/  ISETP.GT.AND P3, PT, R0, RZ, P0 ;  /* 0x000000ff0000720c */ /* 0x000fe20000764270 */
[----:B------:R-:W-:Y:S02]  /*4bd0*/  BSSY B1, `(.L_x_184) ;  /* 0x0000005000017945 */ /* 0x000fe40003800000 */
[----:B------:R-:W-:-:S05]  /*4be0*/  FFMA R13, R100, R154, R13 ;  /* 0x0000009a640d7223 */ /* 0x000fca000000000d */
[----:B------:R0:W-:Y:S05]  /*4bf0*/  @P2 STG.E desc[UR36][R4.64+0x260], R13 ;  /* 0x0002600d04002986 */ /* 0x0001ea000c101924 */
[----:B------:R-:W-:Y:S05]  /*4c00*/  @!P3 BRA `(.L_x_185) ;  /* 0x000000000004b947 */ /* 0x000fea0003800000 */
[----:B------:R0:W5:Y:S02]  /*4c10*/  LDG.E.LTC128B R152, desc[UR36][R6.64+0x264] ;  /* 0x0002642406987981 */ /* 0x000164000c1e1920 */
.L_x_185:
[----:B------:R-:W-:Y:S05]  /*4c20*/  BSYNC B1 ;  /* 0x0000000000017941 */ /* 0x000fea0003800000 */
.L_x_184:
[----:B-----5:R-:W-:Y:S01]  /*4c30*/  FMUL R12, R152, R155 ;  /* 0x0000009b980c7220 */ /* 0x020fe20000400000 */
[----:B------:R-:W-:Y:S01]  /*4c40*/  ISETP.GT.AND P2, PT, R0, 0x8, P1 ;  /* 0x000000080000780c */ /* 0x000fe20000f44270 */
[----:B------:R-:W-:Y:S02]  /*4c50*/  BSSY B1, `(.L_x_186) ;  /* 0x0000005000017945 */ /* 0x000fe40003800000 */
[----:B------:R-:W-:-:S05]  /*4c60*/  FFMA R101, R101, R154, R12 ;  /* 0x0000009a65657223 */ /* 0x000fca000000000c */
[----:B------:R0:W-:Y:S05]  /*4c70*/  @P3 STG.E desc[UR36][R4.64+0x264], R101 ;  /* 0x0002646504003986 */ /* 0x0001ea000c101924 */
[----:B------:R-:W-:Y:S05]  /*4c80*/  @!P2 BRA `(.L_x_187) ;  /* 0x000000000004a947 */ /* 0x000fea0003800000 */
[----:B------:R0:W5:Y:S02]  /*4c90*/  LDG.E.LTC128B R152, desc[UR36][R8.64+0x260] ;  /* 0x0002602408987981 */ /* 0x000164000c1e1920 */
.L_x_187:
[----:B------:R-:W-:Y:S05]  /*4ca0*/  BSYNC B1 ;  /* 0x0000000000017941 */ /* 0x000fea0003800000 */
.L_x_186:
        /* <DEDUP_REMOVED lines=8> */
.L_x_189:
[----:B------:R-:W-:Y:S05]  /*4d30*/  BSYNC B1 ;  /* 0x0000000000017941 */ /* 0x000fea0003800000 */
.L_x_188:
        /* <DEDUP_REMOVED lines=8> */
.L_x_191:
[----:B------:R-:W-:Y:S05]  /*4dc0*/  BSYNC B1 ;  /* 0x0000000000017941 */ /* 0x000fea0003800000 */
.L_x_190:
[----:B0----5:R-:W-:Y:S01]  /*4dd0*/  FMUL R13, R152, R155 ;  /* 0x0000009b980d7220 */ /* 0x021fe20000400000 */
[----:B------:R-:W-:Y:S01]  /*4de0*/  ISETP.GT.AND P3, PT, R0, RZ, P0 ;  /* 0x000000ff0000720c */ /* 0x000fe20000764270 */
[----:B------:R-:W-:Y:S02]  /*4df0*/  BSSY B1, `(.L_x_192) ;  /* 0x0000005000017945 */ /* 0x000fe40003800000 */
[----:B------:R-:W-:-:S05]  /*4e00*/  FFMA R13, R104, R154, R13 ;  /* 0x0000009a680d7223 */ /* 0x000fca000000000d */
[----:B------:R0:W-:Y:S05]  /*4e10*/  @P2 STG.E desc[UR36][R4.64+0x280], R13 ;  /* 0x0002800d04002986 */ /* 0x0001ea000c101924 */
[----:B------:R-:W-:Y:S05]  /*4e20*/  @!P3 BRA `(.L_x_193) ;  /* 0x000000000004b947 */ /* 0x000fea0003800000 */
[----:B------:R0:W5:Y:S02]  /*4e30*/  LDG.E.LTC128B R152, desc[UR36][R6.64+0x284] ;  /* 0x0002842406987981 */ /* 0x000164000c1e1920 */
.L_x_193:
[----:B------:R-:W-:Y:S05]  /*4e40*/  BSYNC B1 ;  /* 0x0000000000017941 */ /* 0x000fea0003800000 */
.L_x_192:
[----:B-----5:R-:W-:Y:S01]  /*4e50*/  FMUL R12, R152, R155 ;  /* 0x0000009b980c7220 */ /* 0x020fe20000400000 */
[----:B------:R-:W-:Y:S01]  /*4e60*/  ISETP.GT.AND P2, PT, R0, 0x8, P1 ;  /* 0x000000080000780c */ /* 0x000fe20000f44270 */
[----:B------:R-:W-:Y:S02]  /*4e70*/  BSSY B1, `(.L_x_194) ;  /* 0x0000005000017945 */ /* 0x000fe40003800000 */
[----:B------:R-:W-:-:S05]  /*4e80*/  FFMA R105, R105, R154, R12 ;  /* 0x0000009a69697223 */ /* 0x000fca000000000c */
[----:B------:R0:W-:Y:S05]  /*4e90*/  @P3 STG.E desc[UR36][R4.64+0x284], R105 ;  /* 0x0002846904003986 */ /* 0x0001ea000c101924 */
[----:B------:R-:W-:Y:S05]  /*4ea0*/  @!P2 BRA `(.L_x_195) ;  /* 0x000000000004a947 */ /* 0x000fea0003800000 */
[----:B------:R0:W5:Y:S02]  /*4eb0*/  LDG.E.LTC128B R152, desc[UR36][R8.64+0x280] ;  /* 0x0002802408987981 */ /* 0x000164000c1e1920 */
.L_x_195:
[----:B------:R-:W-:Y:S05]  /*4ec0*/  BSYNC B1 ;  /* 0x0000000000017941 */ /* 0x000fea0003800000 */
.L_x_194:
        /* <DEDUP_REMOVED lines=8> */
.L_x_197:
[----:B------:R-:W-:Y:S05]  /*4f50*/  BSYNC B1 ;  /* 0x0000000000017941 */ /* 0x000fea0003800000 */
.L_x_196:
        /* <DEDUP_REMOVED lines=8> */
.L_x_199:
[----:B------:R-:W-:Y:S05]  /*4fe0*/  BSYNC B1 ;  /* 0x0000000000017941 */ /* 0x000fea0003800000 */
.L_x_198:
[----:B0----5:R-:W-:Y:S01]  /*4ff0*/  FMUL R13, R152, R155 ;  /* 0x0000009b980d7220 */ /* 0x021fe20000400000 */
[----:B------:R-:W-:Y:S01]  /*5000*/  ISETP.GT.AND P3, PT, R0, RZ, P0 ;  /* 0x000000ff0000720c */ /* 0x000fe20000764270 */
[----:B------:R-:W-:Y:S02]  /*5010*/  BSSY B1, `(.L_x_200) ;  /* 0x0000005000017945 */ /* 0x000fe40003800000 */
[----:B------:R-:W-:-:S05]  /*5020*/  FFMA R13, R108, R154, R13 ;  /* 0x0000009a6c0d7223 */ /* 0x000fca000000000d */
[----:B------:R0:W-:Y:S05]  /*5030*/  @P2 STG.E desc[UR36][R4.64+0x2a0], R13 ;  /* 0x0002a00d04002986 */ /* 0x0001ea000c101924 */
[----:B------:R-:W-:Y:S05]  /*5040*/  @!P3 BRA `(.L_x_201) ;  /* 0x000000000004b947 */ /* 0x000fea0003800000 */
[----:B------:R0:W5:Y:S02]  /*5050*/  LDG.E.LTC128B R152, desc[UR36][R6.64+0x2a4] ;  /* 0x0002a42406987981 */ /* 0x000164000c1e1920 */
.L_x_201:
[----:B------:R-:W-:Y:S05]  /*5060*/  BSYNC B1 ;  /* 0x0000000000017941 */ /* 0x000fea0003800000 */
.L_x_200:
[----:B-----5:R-:W-:Y:S01]  /*5070*/  FMUL R12, R152, R155 ;  /* 0x0000009b980c7220 */ /* 0x020fe20000400000 */
[----:B------:R-:W-:Y:S01]  /*5080*/  ISETP.GT.AND P2, PT, R0, 0x8, P1 ;  /* 0x000000080000780c */ /* 0x000fe20000f44270 */
[----:B------:R-:W-:Y:S02]  /*5090*/  BSSY B1, `(.L_x_202) ;  /* 0x0000005000017945 */ /* 0x000fe40003800000 */
[----:B------:R-:W-:-:S05]  /*50a0*/  FFMA R109, R109, R154, R12 ;  /* 0x0000009a6d6d7223 */ /* 0x000fca000000000c */
[----:B------:R0:W-:Y:S05]  /*50b0*/  @P3 STG.E desc[UR36][R4.64+0x2a4], R109 ;  /* 0x0002a46d04003986 */ /* 0x0001ea000c101924 */
[----:B------:R-:W-:Y:S05]  /*50c0*/  @!P2 BRA `(.L_x_203) ;  /* 0x000000000004a947 */ /* 0x000fea0003800000 */
[----:B------:R0:W5:Y:S02]  /*50d0*/  LDG.E.LTC128B R152, desc[UR36][R8.64+0x2a0] ;  /* 0x0002a02408987981 */ /* 0x000164000c1e1920 */
.L_x_203:
[----:B------:R-:W-:Y:S05]  /*50e0*/  BSYNC B1 ;  /* 0x0000000000017941 */ /* 0x000fea0003800000 */
.L_x_202:
        /* <DEDUP_REMOVED lines=8> */
.L_x_205:
[----:B------:R-:W-:Y:S05]  /*5170*/  BSYNC B1 ;  /* 0x0000000000017941 */ /* 0x000fea0003800000 */
.L_x_204:
        /* <DEDUP_REMOVED lines=8> */
.L_x_207:
[----:B------:R-:W-:Y:S05]  /*5200*/  BSYNC B1 ;  /* 0x0000000000017941 */ /* 0x000fea0003800000 */
.L_x_206:
[----:B0----5:R-:W-:Y:S01]  /*5210*/  FMUL R13, R152, R155 ;  /* 0x0000009b980d7220 */ /* 0x021fe20000400000 */
[----:B------:R-:W-:Y:S01]  /*5220*/  ISETP.GT.AND P3, PT, R0, RZ, P0 ;  /* 0x000000ff0000720c */ /* 0x000fe20000764270 */
[----:B------:R-:W-:Y:S02]  /*5230*/  BSSY B1, `(.L_x_208) ;  /* 0x0000005000017945 */ /* 0x000fe40003800000 */
[----:B------:R-:W-:-:S05]  /*5240*/  FFMA R13, R112, R154, R13 ;  /* 0x0000009a700d7223 */ /* 0x000fca000000000d */
[----:B------:R0:W-:Y:S05]  /*5250*/  @P2 STG.E desc[UR36][R4.64+0x2c0], R13 ;  /* 0x0002c00d04002986 */ /* 0x0001ea000c101924 */
[----:B------:R-:W-:Y:S05]  /*5260*/  @!P3 BRA `(.L_x_209) ;  /* 0x000000000004b947 */ /* 0x000fea0003800000 */
[----:B------:R0:W5:Y:S02]  /*5270*/  LDG.E.LTC128B R152, desc[UR36][R6.64+0x2c4] ;  /* 0x0002c42406987981 */ /* 0x000164000c1e1920 */
.L_x_209:
[----:B------:R-:W-:Y:S05]  /*5280*/  BSYNC B1 ;  /* 0x0000000000017941 */ /* 0x000fea0003800000 */
.L_x_208:
[----:B-----5:R-:W-:Y:S01]  /*5290*/  FMUL R12, R152, R155 ;  /* 0x0000009b980c7220 */ /* 0x020fe20000400000 */
[----:B------:R-:W-:Y:S01]  /*52a0*/  ISETP.GT.AND P2, PT, R0, 0x8, P1 ;  /* 0x000000080000780c */ /* 0x000fe20000f44270 */
[----:B------:R-:W-:Y:S02]  /*52b0*/  BSSY B1, `(.L_x_210) ;  /* 0x0000005000017945 */ /* 0x000fe40003800000 */
[----:B------:R-:W-:-:S05]  /*52c0*/  FFMA R113, R113, R154, R12 ;  /* 0x0000009a71717223 */ /* 0x000fca000000000c */
[----:B------:R0:W-:Y:S05]  /*52d0*/  @P3 STG.E desc[UR36][R4.64+0x2c4], R113 ;  /* 0x0002c47104003986 */ /* 0x0001ea000c101924 */
[----:B------:R-:W-:Y:S05]  /*52e0*/  @!P2 BRA `(.L_x_211) ;  /* 0x000000000004a947 */ /* 0x000fea0003800000 */
[----:B------:R0:W5:Y:S02]  /*52f0*/  LDG.E.LTC128B R152, desc[UR36][R8.64+0x2c0] ;  /* 0x0002c02408987981 */ /* 0x000164000c1e1920 */
.L_x_211:
[----:B------:R-:W-:Y:S05]  /*5300*/  BSYNC B1 ;  /* 0x0000000000017941 */ /* 0x000fea0003800000 */
.L_x_210:
        /* <DEDUP_REMOVED lines=8> */
.L_x_213:
[----:B------:R-:W-:Y:S05]  /*5390*/  BSYNC B1 ;  /* 0x0000000000017941 */ /* 0x000fea0003800000 */
.L_x_212:
        /* <DEDUP_REMOVED lines=8> */
.L_x_215:
[----:B------:R-:W-:Y:S05]  /*5420*/  BSYNC B1 ;  /* 0x0000000000017941 */ /* 0x000fea0003800000 */
.L_x_214:
[----:B0----5:R-:W-:Y:S01]  /*5430*/  FMUL R13, R152, R155 ;  /* 0x0000009b980d7220 */ /* 0x021fe20000400000 */
[----:B------:R-:W-:Y:S01]  /*5440*/  ISETP.GT.AND P3, PT, R0, RZ, P0 ;  /* 0x000000ff0000720c */ /* 0x000fe20000764270 */
[----:B------:R-:W-:Y:S02]  /*5450*/  BSSY B1, `(.L_x_216) ;  /* 0x0000005000017945 */ /* 0x000fe40003800000 */
[----:B------:R-:W-:-:S05]  /*5460*/  FFMA R13, R116, R154, R13 ;  /* 0x0000009a740d7223 */ /* 0x000fca000000000d */
[----:B------:R0:W-:Y:S05]  /*5470*/  @P2 STG.E desc[UR36][R4.64+0x2e0], R13 ;  /* 0x0002e00d04002986 */ /* 0x0001ea000c101924 */
[----:B------:R-:W-:Y:S05]  /*5480*/  @!P3 BRA `(.L_x_217) ;  /* 0x000000000004b947 */ /* 0x000fea0003800000 */
[----:B------:R0:W5:Y:S02]  /*5490*/  LDG.E.LTC128B R152, desc[UR36][R6.64+0x2e4] ;  /* 0x0002e42406987981 */ /* 0x000164000c1e1920 */
.L_x_217:
[----:B------:R-:W-:Y:S05]  /*54a0*/  BSYNC B1 ;  /* 0x0000000000017941 */ /* 0x000fea0003800000 */
.L_x_216:
[----:B-----5:R-:W-:Y:S01]  /*54b0*/  FMUL R12, R152, R155 ;  /* 0x0000009b980c7220 */ /* 0x020fe20000400000 */
[----:B------:R-:W-:Y:S01]  /*54c0*/  ISETP.GT.AND P2, PT, R0, 0x8, P1 ;  /* 0x000000080000780c */ /* 0x000fe20000f44270 */
[----:B------:R-:W-:Y:S02]  /*54d0*/  BSSY B1, `(.L_x_218) ;  /* 0x0000005000017945 */ /* 0x000fe40003800000 */
[----:B------:R-:W-:-:S05]  /*54e0*/  FFMA R117, R117, R154, R12 ;  /* 0x0000009a75757223 */ /* 0x000fca000000000c */
[----:B------:R0:W-:Y:S05]  /*54f0*/  @P3 STG.E desc[UR36][R4.64+0x2e4], R117 ;  /* 0x0002e47504003986 */ /* 0x0001ea000c101924 */
[----:B------:R-:W-:Y:S05]  /*5500*/  @!P2 BRA `(.L_x_219) ;  /* 0x000000000004a947 */ /* 0x000fea0003800000 */
[----:B------:R0:W5:Y:S02]  /*5510*/  LDG.E.LTC128B R152, desc[UR36][R8.64+0x2e0] ;  /* 0x0002e02408987981 */ /* 0x000164000c1e1920 */
.L_x_219:
[----:B------:R-:W-:Y:S05]  /*5520*/  BSYNC B1 ;  /* 0x0000000000017941 */ /* 0x000fea0003800000 */
.L_x_218:
        /* <DEDUP_REMOVED lines=8> */
.L_x_221:
[----:B------:R-:W-:Y:S05]  /*55b0*/  BSYNC B1 ;  /* 0x0000000000017941 */ /* 0x000fea0003800000 */
.L_x_220:
        /* <DEDUP_REMOVED lines=8> */
.L_x_223:
[----:B------:R-:W-:Y:S05]  /*5640*/  BSYNC B1 ;  /* 0x0000000000017941 */ /* 0x000fea0003800000 */
.L_x_222:
[----:B0----5:R-:W-:Y:S01]  /*5650*/  FMUL R13, R152, R155 ;  /* 0x0000009b980d7220 */ /* 0x021fe20000400000 */
[----:B------:R-:W-:Y:S01]  /*5660*/  ISETP.GT.AND P3, PT, R0, RZ, P0 ;  /* 0x000000ff0000720c */ /* 0x000fe20000764270 */
[----:B------:R-:W-:Y:S02]  /*5670*/  BSSY B1, `(.L_x_224) ;  /* 0x0000005000017945 */ /* 0x000fe40003800000 */
[----:B------:R-:W-:-:S05]  /*5680*/  FFMA R13, R120, R154, R13 ;  /* 0x0000009a780d7223 */ /* 0x000fca000000000d */
[----:B------:R0:W-:Y:S05]  /*5690*/  @P2 STG.E desc[UR36][R4.64+0x300], R13 ;  /* 0x0003000d04002986 */ /* 0x0001ea000c101924 */
[----:B------:R-:W-:Y:S05]  /*56a0*/  @!P3 BRA `(.L_x_225) ;  /* 0x000000000004b947 */ /* 0x000fea0003800000 */
[----:B------:R0:W5:Y:S02]  /*56b0*/  LDG.E.LTC128B R152, desc[UR36][R6.64+0x304] ;  /* 0x0003042406987981 */ /* 0x000164000c1e1920 */
.L_x_225:
[----:B------:R-:W-:Y:S05]  /*56c0*/  BSYNC B1 ;  /* 0x0000000000017941 */ /* 0x000fea0003800000 */
.L_x_224:
[----:B-----5:R-:W-:Y:S01]  /*56d0*/  FMUL R12, R152, R155 ;  /* 0x0000009b980c7220 */ /* 0x020fe20000400000 */
[----:B------:R-:W-:Y:S01]  /*56e0*/  ISETP.GT.AND P2, PT, R0, 0x8, P1 ;  /* 0x000000080000780c */ /* 0x000fe20000f44270 */
[----:B------:R-:W-:Y:S02]  /*56f0*/  BSSY B1, `(.L_x_226) ;  /* 0x0000005000017945 */ /* 0x000fe40003800000 */
[----:B------:R-:W-:-:S05]  /*5700*/  FFMA R121, R121, R154, R12 ;  /* 0x0000009a79797223 */ /* 0x000fca000000000c */
[----:B------:R0:W-:Y:S05]  /*5710*/  @P3 STG.E desc[UR36][R4.64+0x304], R121 ;  /* 0x0003047904003986 */ /* 0x0001ea000c101924 */
[----:B------:R-:W-:Y:S05]  /*5720*/  @!P2 BRA `(.L_x_227) ;  /* 0x000000000004a947 */ /* 0x000fea0003800000 */
[----:B------:R0:W5:Y:S02]  /*5730*/  LDG.E.LTC128B R152, desc[UR36][R8.64+0x300] ;  /* 0x0003002408987981 */ /* 0x000164000c1e1920 */
.L_x_227:
[----:B------:R-:W-:Y:S05]  /*5740*/  BSYNC B1 ;  /* 0x0000000000017941 */ /* 0x000fea0003800000 */
.L_x_226:
        /* <DEDUP_REMOVED lines=8> */
.L_x_229:
[----:B------:R-:W-:Y:S05]  /*57d0*/  BSYNC B1 ;  /* 0x0000000000017941 */ /* 0x000fea0003800000 */
.L_x_228:
        /* <DEDUP_REMOVED lines=8> */
.L_x_231:
[----:B------:R-:W-:Y:S05]  /*5860*/  BSYNC B1 ;  /* 0x0000000000017941 */ /* 0x000fea0003800000 */
.L_x_230:
[----:B0----5:R-:W-:Y:S01]  /*5870*/  FMUL R13, R152, R155 ;  /* 0x0000009b980d7220 */ /* 0x021fe20000400000 */
[----:B------:R-:W-:Y:S01]  /*5880*/  ISETP.GT.AND P3, PT, R0, RZ, P0 ;  /* 0x000000ff0000720c */ /* 0x000fe20000764270 */
[----:B------:R-:W-:Y:S02]  /*5890*/  BSSY B1, `(.L_x_232) ;  /* 0x0000005000017945 */ /* 0x000fe40003800000 */
[----:B------:R-:W-:-:S05]  /*58a0*/  FFMA R13, R124, R154, R13 ;  /* 0x0000009a7c0d7223 */ /* 0x000fca000000000d */
[----:B------:R0:W-:Y:S05]  /*58b0*/  @P2 STG.E desc[UR36][R4.64+0x320], R13 ;  /* 0x0003200d04002986 */ /* 0x0001ea000c101924 */
[----:B------:R-:W-:Y:S05]  /*58c0*/  @!P3 BRA `(.L_x_233) ;  /* 0x000000000004b947 */ /* 0x000fea0003800000 */
[----:B------:R0:W5:Y:S02]  /*58d0*/  LDG.E.LTC128B R152, desc[UR36][R6.64+0x324] ;  /* 0x0003242406987981 */ /* 0x000164000c1e1920 */
.L_x_233:
[----:B------:R-:W-:Y:S05]  /*58e0*/  BSYNC B1 ;  /* 0x0000000000017941 */ /* 0x000fea0003800000 */
.L_x_232:
[----:B-----5:R-:W-:Y:S01]  /*58f0*/  FMUL R12, R152, R155 ;  /* 0x0000009b980c7220 */ /* 0x020fe20000400000 */
[----:B------:R-:W-:Y:S01]  /*5900*/  ISETP.GT.AND P2, PT, R0, 0x8, P1 ;  /* 0x000000080000780c */ /* 0x000fe20000f44270 */
[----:B------:R-:W-:Y:S02]  /*5910*/  BSSY B1, `(.L_x_234) ;  /* 0x0000005000017945 */ /* 0x000fe40003800000 */
[----:B------:R-:W-:-:S05]  /*5920*/  FFMA R125, R125, R154, R12 ;  /* 0x0000009a7d7d7223 */ /* 0x000fca000000000c */
[----:B------:R0:W-:Y:S05]  /*5930*/  @P3 STG.E desc[UR36][R4.64+0x324], R125 ;  /* 0x0003247d04003986 */ /* 0x0001ea000c101924 */
[----:B------:R-:W-:Y:S05]  /*5940*/  @!P2 BRA `(.L_x_235) ;  /* 0x000000000004a947 */ /* 0x000fea0003800000 */
[----:B------:R0:W5:Y:S02]  /*5950*/  LDG.E.LTC128B R152, desc[UR36][R8.64+0x320] ;  /* 0x0003202408987981 */ /* 0x000164000c1e1920 */
.L_x_235:
[----:B------:R-:W-:Y:S05]  /*5960*/  BSYNC B1 ;  /* 0x0000000000017941 */ /* 0x000fea0003800000 */
.L_x_234:
        /* <DEDUP_REMOVED lines=8> */
.L_x_237:
[----:B------:R-:W-:Y:S05]  /*59f0*/  BSYNC B1 ;  /* 0x0000000000017941 */ /* 0x000fea0003800000 */
.L_x_236:
        /* <DEDUP_REMOVED lines=8> */
.L_x_239:
[----:B------:R-:W-:Y:S05]  /*5a80*/  BSYNC B1 ;  /* 0x0000000000017941 */ /* 0x000fea0003800000 */
.L_x_238:
[----:B0----5:R-:W-:Y:S01]  /*5a90*/  FMUL R13, R152, R155 ;  /* 0x0000009b980d7220 */ /* 0x021fe20000400000 */
[----:B------:R-:W-:Y:S01]  /*5aa0*/  ISETP.GT.AND P3, PT, R0, RZ, P0 ;  /* 0x000000ff0000720c */ /* 0x000fe20000764270 */
[----:B------:R-:W-:Y:S02]  /*5ab0*/  BSSY B1, `(.L_x_240) ;  /* 0x0000005000017945 */ /* 0x000fe40003800000 */
[----:B------:R-:W-:-:S05]  /*5ac0*/  FFMA R13, R128, R154, R13 ;  /* 0x0000009a800d7223 */ /* 0x000fca000000000d */
[----:B------:R0:W-:Y:S05]  /*5ad0*/  @P2 STG.E desc[UR36][R4.64+0x340], R13 ;  /* 0x0003400d04002986 */ /* 0x0001ea000c101924 */
[----:B------:R-:W-:Y:S05]  /*5ae0*/  @!P3 BRA `(.L_x_241) ;  /* 0x000000000004b947 */ /* 0x000fea0003800000 */
[----:B------:R0:W5:Y:S02]  /*5af0*/  LDG.E.LTC128B R152, desc[UR36][R6.64+0x344] ;  /* 0x0003442406987981 */ /* 0x000164000c1e1920 */
.L_x_241:
[----:B------:R-:W-:Y:S05]  /*5b00*/  BSYNC B1 ;  /* 0x0000000000017941 */ /* 0x000fea0003800000 */
.L_x_240:
[----:B-----5:R-:W-:Y:S01]  /*5b10*/  FMUL R12, R152, R155 ;  /* 0x0000009b980c7220 */ /* 0x020fe20000400000 */
[----:B------:R-:W-:Y:S01]  /*5b20*/  ISETP.GT.AND P2, PT, R0, 0x8, P1 ;  /* 0x000000080000780c */ /* 0x000fe20000f44270 */
[----:B------:R-:W-:Y:S02]  /*5b30*/  BSSY B1, `(.L_x_242) ;  /* 0x0000005000017945 */ /* 0x000fe40003800000 */
[----:B------:R-:W-:-:S05]  /*5b40*/  FFMA R129, R129, R154, R12 ;  /* 0x0000009a81817223 */ /* 0x000fca000000000c */
[----:B------:R0:W-:Y:S05]  /*5b50*/  @P3 STG.E desc[UR36][R4.64+0x344], R129 ;  /* 0x0003448104003986 */ /* 0x0001ea000c101924 */
[----:B------:R-:W-:Y:S05]  /*5b60*/  @!P2 BRA `(.L_x_243) ;  /* 0x000000000004a947 */ /* 0x000fea0003800000 */
[----:B------:R0:W5:Y:S02]  /*5b70*/  LDG.E.LTC128B R152, desc[UR36][R8.64+0x340] ;  /* 0x0003402408987981 */ /* 0x000164000c1e1920 */
.L_x_243:
[----:B------:R-:W-:Y:S05]  /*5b80*/  BSYNC B1 ;  /* 0x0000000000017941 */ /* 0x000fea0003800000 */
.L_x_242:
        /* <DEDUP_REMOVED lines=8> */
.L_x_245:
[----:B------:R-:W-:Y:S05]  /*5c10*/  BSYNC B1 ;  /* 0x0000000000017941 */ /* 0x000fea0003800000 */
.L_x_244:
        /* <DEDUP_REMOVED lines=8> */
.L_x_247:
[----:B------:R-:W-:Y:S05]  /*5ca0*/  BSYNC B1 ;  /* 0x0000000000017941 */ /* 0x000fea0003800000 */
.L_x_246:
[----:B0----5:R-:W-:Y:S01]  /*5cb0*/  FMUL R13, R152, R155 ;  /* 0x0000009b980d7220 */ /* 0x021fe20000400000 */
[----:B------:R-:W-:Y:S01]  /*5cc0*/  ISETP.GT.AND P3, PT, R0, RZ, P0 ;  /* 0x000000ff0000720c */ /* 0x000fe20000764270 */
[----:B------:R-:W-:Y:S02]  /*5cd0*/  BSSY B1, `(.L_x_248) ;  /* 0x0000005000017945 */ /* 0x000fe40003800000 */
[----:B------:R-:W-:-:S05]  /*5ce0*/  FFMA R13, R132, R154, R13 ;  /* 0x0000009a840d7223 */ /* 0x000fca000000000d */
[----:B------:R0:W-:Y:S05]  /*5cf0*/  @P2 STG.E desc[UR36][R4.64+0x360], R13 ;  /* 0x0003600d04002986 */ /* 0x0001ea000c101924 */
[----:B------:R-:W-:Y:S05]  /*5d00*/  @!P3 BRA `(.L_x_249) ;  /* 0x000000000004b947 */ /* 0x000fea0003800000 */
[----:B------:R0:W5:Y:S02]  /*5d10*/  LDG.E.LTC128B R152, desc[UR36][R6.64+0x364] ;  /* 0x0003642406987981 */ /* 0x000164000c1e1920 */
.L_x_249:
[----:B------:R-:W-:Y:S05]  /*5d20*/  BSYNC B1 ;  /* 0x0000000000017941 */ /* 0x000fea0003800000 */
.L_x_248:
[----:B-----5:R-:W-:Y:S01]  /*5d30*/  FMUL R12, R152, R155 ;  /* 0x0000009b980c7220 */ /* 0x020fe20000400000 */
[----:B------:R-:W-:Y:S01]  /*5d40*/  ISETP.GT.AND P2, PT, R0, 0x8, P1 ;  /* 0x000000080000780c */ /* 0x000fe20000f44270 */
[----:B------:R-:W-:Y:S02]  /*5d50*/  BSSY B1, `(.L_x_250) ;  /* 0x0000005000017945 */ /* 0x000fe40003800000 */
[----:B------:R-:W-:-:S05]  /*5d60*/  FFMA R133, R133, R154, R12 ;  /* 0x0000009a85857223 */ /* 0x000fca000000000c */
[----:B------:R0:W-:Y:S05]  /*5d70*/  @P3 STG.E desc[UR36][R4.64+0x364], R133 ;  /* 0x0003648504003986 */ /* 0x0001ea000c101924 */
[----:B------:R-:W-:Y:S05]  /*5d80*/  @!P2 BRA `(.L_x_251) ;  /* 0x000000000004a947 */ /* 0x000fea0003800000 */
[----:B------:R0:W5:Y:S02]  /*5d90*/  LDG.E.LTC128B R152, desc[UR36][R8.64+0x360] ;  /* 0x0003602408987981 */ /* 0x000164000c1e1920 */
.L_x_251:
[----:B------:R-:W-:Y:S05]  /*5da0*/  BSYNC B1 ;  /* 0x0000000000017941 */ /* 0x000fea0003800000 */
.L_x_250:
        /* <DEDUP_REMOVED lines=8> */
.L_x_253:
[----:B------:R-:W-:Y:S05]  /*5e30*/  BSYNC B1 ;  /* 0x0000000000017941 */ /* 0x000fea0003800000 */
.L_x_252:
        /* <DEDUP_REMOVED lines=8> */
.L_x_255:
[----:B------:R-:W-:Y:S05]  /*5ec0*/  BSYNC B1 ;  /* 0x0000000000017941 */ /* 0x000fea0003800000 */
.L_x_254:
[----:B0----5:R-:W-:Y:S01]  /*5ed0*/  FMUL R13, R152, R155 ;  /* 0x0000009b980d7220 */ /* 0x021fe20000400000 */
[----:B------:R-:W-:Y:S01]  /*5ee0*/  ISETP.GT.AND P3, PT, R0, RZ, P0 ;  /* 0x000000ff0000720c */ /* 0x000fe20000764270 */
[----:B------:R-:W-:Y:S02]  /*5ef0*/  BSSY B1, `(.L_x_256) ;  /* 0x0000005000017945 */ /* 0x000fe40003800000 */
[----:B------:R-:W-:-:S05]  /*5f00*/  FFMA R13, R136, R154, R13 ;  /* 0x0000009a880d7223 */ /* 0x000fca000000000d */
[----:B------:R0:W-:Y:S05]  /*5f10*/  @P2 STG.E desc[UR36][R4.64+0x380], R13 ;  /* 0x0003800d04002986 */ /* 0x0001ea000c101924 */
[----:B------:R-:W-:Y:S05]  /*5f20*/  @!P3 BRA `(.L_x_257) ;  /* 0x000000000004b947 */ /* 0x000fea0003800000 */
[----:B------:R0:W5:Y:S02]  /*5f30*/  LDG.E.LTC128B R152, desc[UR36][R6.64+0x384] ;  /* 0x0003842406987981 */ /* 0x000164000c1e1920 */
.L_x_257:
[----:B------:R-:W-:Y:S05]  /*5f40*/  BSYNC B1 ;  /* 0x0000000000017941 */ /* 0x000fea0003800000 */
.L_x_256:
[----:B-----5:R-:W-:Y:S01]  /*5f50*/  FMUL R12, R152, R155 ;  /* 0x0000009b980c7220 */ /* 0x020fe20000400000 */
[----:B------:R-:W-:Y:S01]  /*5f60*/  ISETP.GT.AND P2, PT, R0, 0x8, P1 ;  /* 0x000000080000780c */ /* 0x000fe20000f44270 */
[----:B------:R-:W-:Y:S02]  /*5f70*/  BSSY B1, `(.L_x_258) ;  /* 0x0000005000017945 */ /* 0x000fe40003800000 */
[----:B------:R-:W-:-:S05]  /*5f80*/  FFMA R137, R137, R154, R12 ;  /* 0x0000009a89897223 */ /* 0x000fca000000000c */
[----:B------:R0:W-:Y:S05]  /*5f90*/  @P3 STG.E desc[UR36][R4.64+0x384], R137 ;  /* 0x0003848904003986 */ /* 0x0001ea000c101924 */
[----:B------:R-:W-:Y:S05]  /*5fa0*/  @!P2 BRA `(.L_x_259) ;  /* 0x000000000004a947 */ /* 0x000fea0003800000 */
[----:B------:R0:W5:Y:S02]  /*5fb0*/  LDG.E.LTC128B R152, desc[UR36][R8.64+0x380] ;  /* 0x0003802408987981 */ /* 0x000164000c1e1920 */
.L_x_259:
[----:B------:R-:W-:Y:S05]  /*5fc0*/  BSYNC B1 ;  /* 0x0000000000017941 */ /* 0x000fea0003800000 */
.L_x_258:
        /* <DEDUP_REMOVED lines=8> */
.L_x_261:
[----:B------:R-:W-:Y:S05]  /*6050*/  BSYNC B1 ;  /* 0x0000000000017941 */ /* 0x000fea0003800000 */
.L_x_260:
        /* <DEDUP_REMOVED lines=8> */
.L_x_263:
[----:B------:R-:W-:Y:S05]  /*60e0*/  BSYNC B1 ;  /* 0x0000000000017941 */ /* 0x000fea0003800000 */
.L_x_262:
[----:B0----5:R-:W-:Y:S01]  /*60f0*/  FMUL R13, R152, R155 ;  /* 0x0000009b980d7220 */ /* 0x021fe20000400000 */
[----:B------:R-:W-:Y:S01]  /*6100*/  ISETP.GT.AND P3, PT, R0, RZ, P0 ;  /* 0x000000ff0000720c */ /* 0x000fe20000764270 */
[----:B------:R-:W-:Y:S02]  /*6110*/  BSSY B1, `(.L_x_264) ;  /* 0x0000005000017945 */ /* 0x000fe40003800000 */
[----:B------:R-:W-:-:S05]  /*6120*/  FFMA R13, R140, R154, R13 ;  /* 0x0000009a8c0d7223 */ /* 0x000fca000000000d */
[----:B------:R0:W-:Y:S05]  /*6130*/  @P2 STG.E desc[UR36][R4.64+0x3a0], R13 ;  /* 0x0003a00d04002986 */ /* 0x0001ea000c101924 */
[----:B------:R-:W-:Y:S05]  /*6140*/  @!P3 BRA `(.L_x_265) ;  /* 0x000000000004b947 */ /* 0x000fea0003800000 */
[----:B------:R0:W5:Y:S02]  /*6150*/  LDG.E.LTC128B R152, desc[UR36][R6.64+0x3a4] ;  /* 0x0003a42406987981 */ /* 0x000164000c1e1920 */
.L_x_265:
[----:B------:R-:W-:Y:S05]  /*6160*/  BSYNC B1 ;  /* 0x0000000000017941 */ /* 0x000fea0003800000 */
.L_x_264:
[----:B-----5:R-:W-:Y:S01]  /*6170*/  FMUL R12, R152, R155 ;  /* 0x0000009b980c7220 */ /* 0x020fe20000400000 */
[----:B------:R-:W-:Y:S01]  /*6180*/  ISETP.GT.AND P2, PT, R0, 0x8, P1 ;  /* 0x000000080000780c */ /* 0x000fe20000f44270 */
[----:B------:R-:W-:Y:S02]  /*6190*/  BSSY B1, `(.L_x_266) ;  /* 0x0000005000017945 */ /* 0x000fe40003800000 */
[----:B------:R-:W-:-:S05]  /*61a0*/  FFMA R141, R141, R154, R12 ;  /* 0x0000009a8d8d7223 */ /* 0x000fca000000000c */
[----:B------:R0:W-:Y:S05]  /*61b0*/  @P3 STG.E desc[UR36][R4.64+0x3a4], R141 ;  /* 0x0003a48d04003986 */ /* 0x0001ea000c101924 */
[----:B------:R-:W-:Y:S05]  /*61c0*/  @!P2 BRA `(.L_x_267) ;  /* 0x000000000004a947 */ /* 0x000fea0003800000 */
[----:B------:R0:W5:Y:S02]  /*61d0*/  LDG.E.LTC128B R152, desc[UR36][R8.64+0x3a0] ;  /* 0x0003a02408987981 */ /* 0x000164000c1e1920 */
.L_x_267:
[----:B------:R-:W-:Y:S05]  /*61e0*/  BSYNC B1 ;  /* 0x0000000000017941 */ /* 0x000fea0003800000 */
.L_x_266:
        /* <DEDUP_REMOVED lines=8> */
.L_x_269:
[----:B------:R-:W-:Y:S05]  /*6270*/  BSYNC B1 ;  /* 0x0000000000017941 */ /* 0x000fea0003800000 */
.L_x_268:
        /* <DEDUP_REMOVED lines=8> */
.L_x_271:
[----:B------:R-:W-:Y:S05]  /*6300*/  BSYNC B1 ;  /* 0x0000000000017941 */ /* 0x000fea0003800000 */
.L_x_270:
[----:B0----5:R-:W-:Y:S01]  /*6310*/  FMUL R13, R152, R155 ;  /* 0x0000009b980d7220 */ /* 0x021fe20000400000 */
[----:B------:R-:W-:Y:S01]  /*6320*/  ISETP.GT.AND P3, PT, R0, RZ, P0 ;  /* 0x000000ff0000720c */ /* 0x000fe20000764270 */
[----:B------:R-:W-:Y:S02]  /*6330*/  BSSY B1, `(.L_x_272) ;  /* 0x0000005000017945 */ /* 0x000fe40003800000 */
[----:B------:R-:W-:-:S05]  /*6340*/  FFMA R13, R144, R154, R13 ;  /* 0x0000009a900d7223 */ /* 0x000fca000000000d */
[----:B------:R0:W-:Y:S05]  /*6350*/  @P2 STG.E desc[UR36][R4.64+0x3c0], R13 ;  /* 0x0003c00d04002986 */ /* 0x0001ea000c101924 */
[----:B------:R-:W-:Y:S05]  /*6360*/  @!P3 BRA `(.L_x_273) ;  /* 0x000000000004b947 */ /* 0x000fea0003800000 */
[----:B------:R0:W5:Y:S02]  /*6370*/  LDG.E.LTC128B R152, desc[UR36][R6.64+0x3c4] ;  /* 0x0003c42406987981 */ /* 0x000164000c1e1920 */
.L_x_273:
[----:B------:R-:W-:Y:S05]  /*6380*/  BSYNC B1 ;  /* 0x0000000000017941 */ /* 0x000fea0003800000 */
.L_x_272:
[----:B-----5:R-:W-:Y:S01]  /*6390*/  FMUL R12, R152, R155 ;  /* 0x0000009b980c7220 */ /* 0x020fe20000400000 */
[----:B------:R-:W-:Y:S01]  /*63a0*/  ISETP.GT.AND P2, PT, R0, 0x8, P1 ;  /* 0x000000080000780c */ /* 0x000fe20000f44270 */
[----:B------:R-:W-:Y:S02]  /*63b0*/  BSSY B1, `(.L_x_274) ;  /* 0x0000005000017945 */ /* 0x000fe40003800000 */
[----:B------:R-:W-:-:S05]  /*63c0*/  FFMA R145, R145, R154, R12 ;  /* 0x0000009a91917223 */ /* 0x000fca000000000c */
[----:B------:R0:W-:Y:S05]  /*63d0*/  @P3 STG.E desc[UR36][R4.64+0x3c4], R145 ;  /* 0x0003c49104003986 */ /* 0x0001ea000c101924 */
[----:B------:R-:W-:Y:S05]  /*63e0*/  @!P2 BRA `(.L_x_275) ;  /* 0x000000000004a947 */ /* 0x000fea0003800000 */
[----:B------:R0:W5:Y:S02]  /*63f0*/  LDG.E.LTC128B R152, desc[UR36][R8.64+0x3c0] ;  /* 0x0003c02408987981 */ /* 0x000164000c1e1920 */
.L_x_275:
[----:B------:R-:W-:Y:S05]  /*6400*/  BSYNC B1 ;  /* 0x0000000000017941 */ /* 0x000fea0003800000 */
.L_x_274:
        /* <DEDUP_REMOVED lines=8> */
.L_x_277:
[----:B------:R-:W-:Y:S05]  /*6490*/  BSYNC B1 ;  /* 0x0000000000017941 */ /* 0x000fea0003800000 */
.L_x_276:
        /* <DEDUP_REMOVED lines=8> */
.L_x_279:
[----:B------:R-:W-:Y:S05]  /*6520*/  BSYNC B1 ;  /* 0x0000000000017941 */ /* 0x000fea0003800000 */
.L_x_278:
[----:B-----5:R-:W-:Y:S01]  /*6530*/  FMUL R3, R152, R155 ;  /* 0x0000009b98037220 */ /* 0x020fe20000400000 */
[----:B------:R-:W-:Y:S01]  /*6540*/  ISETP.GT.AND P3, PT, R0, RZ, P0 ;  /* 0x000000ff0000720c */ /* 0x000fe20000764270 */
[----:B------:R-:W-:Y:S02]  /*6550*/  BSSY B1, `(.L_x_280) ;  /* 0x0000005000017945 */ /* 0x000fe40003800000 */
[----:B------:R-:W-:-:S05]  /*6560*/  FFMA R3, R148, R154, R3 ;  /* 0x0000009a94037223 */ /* 0x000fca0000000003 */
[----:B------:R0:W-:Y:S05]  /*6570*/  @P2 STG.E desc[UR36][R4.64+0x3e0], R3 ;  /* 0x0003e00304002986 */ /* 0x0001ea000c101924 */
[----:B------:R-:W-:Y:S05]  /*6580*/  @!P3 BRA `(.L_x_281) ;  /* 0x000000000004b947 */ /* 0x000fea0003800000 */
[----:B------:R0:W5:Y:S02]  /*6590*/  LDG.E.LTC128B R152, desc[UR36][R6.64+0x3e4] ;  /* 0x0003e42406987981 */ /* 0x000164000c1e1920 */
.L_x_281:
[----:B------:R-:W-:Y:S05]  /*65a0*/  BSYNC B1 ;  /* 0x0000000000017941 */ /* 0x000fea0003800000 */
.L_x_280:
[----:B01---5:R-:W-:Y:S01]  /*65b0*/  FMUL R6, R152, R155 ;  /* 0x0000009b98067220 */ /* 0x023fe20000400000 */
[----:B------:R-:W-:Y:S01]  /*65c0*/  ISETP.GT.AND P1, PT, R0, 0x8, P1 ;  /* 0x000000080000780c */ /* 0x000fe20000f24270 */
[----:B------:R-:W-:Y:S02]  /*65d0*/  BSSY B1, `(.L_x_282) ;  /* 0x0000005000017945 */ /* 0x000fe40003800000 */
[----:B------:R-:W-:-:S05]  /*65e0*/  FFMA R149, R149, R154, R6 ;  /* 0x0000009a95957223 */ /* 0x000fca0000000006 */
[----:B------:R0:W-:Y:S05]  /*65f0*/  @P3 STG.E desc[UR36][R4.64+0x3e4], R149 ;  /* 0x0003e49504003986 */ /* 0x0001ea000c101924 */
[----:B------:R-:W-:Y:S05]  /*6600*/  @!P1 BRA `(.L_x_283) ;  /* 0x0000000000049947 */ /* 0x000fea0003800000 */
[----:B------:R1:W5:Y:S02]  /*6610*/  LDG.E.LTC128B R152, desc[UR36][R8.64+0x3e0] ;  /* 0x0003e02408987981 */ /* 0x000364000c1e1920 */
.L_x_283:
[----:B------:R-:W-:Y:S05]  /*6620*/  BSYNC B1 ;  /* 0x0000000000017941 */ /* 0x000fea0003800000 */
.L_x_282:
[----:B-----5:R-:W-:Y:S01]  /*6630*/  FMUL R3, R152, R155 ;  /* 0x0000009b98037220 */ /* 0x020fe20000400000 */
[----:B0-2---:R-:W-:Y:S01]  /*6640*/  @P1 IMAD.MOV.U32 R4, RZ, RZ, R10 ;  /* 0x000000ffff041224 */ /* 0x005fe200078e000a */
[----:B------:R-:W-:Y:S01]  /*6650*/  ISETP.GT.AND P0, PT, R0, 0x8, P0 ;  /* 0x000000080000780c */ /* 0x000fe20000704270 */
[----:B------:R-:W-:Y:S02]  /*6660*/  @P1 IMAD.MOV.U32 R5, RZ, RZ, R11 ;  /* 0x000000ffff051224 */ /* 0x000fe400078e000b */
[----:B------:R-:W-:Y:S01]  /*6670*/  FFMA R3, R150, R154, R3 ;  /* 0x0000009a96037223 */ /* 0x000fe20000000003 */
[----:B------:R-:W-:Y:S04]  /*6680*/  BSSY B1, `(.L_x_284) ;  /* 0x0000004000017945 */ /* 0x000fe80003800000 */
[----:B------:R0:W-:Y:S05]  /*6690*/  @P1 STG.E desc[UR36][R4.64+0x3e0], R3 ;  /* 0x0003e00304001986 */ /* 0x0001ea000c101924 */
[----:B------:R-:W-:Y:S05]  /*66a0*/  @!P0 BRA `(.L_x_285) ;  /* 0x0000000000048947 */ /* 0x000fea0003800000 */
[----:B------:R2:W5:Y:S02]  /*66b0*/  LDG.E.LTC128B R152, desc[UR36][R8.64+0x3e4] ;  /* 0x0003e42408987981 */ /* 0x000564000c1e1920 */
.L_x_285:
[----:B------:R-:W-:Y:S05]  /*66c0*/  BSYNC B1 ;  /* 0x0000000000017941 */ /* 0x000fea0003800000 */
.L_x_284:
[----:B-----5:R-:W-:-:S04]  /*66d0*/  FMUL R152, R152, R155 ;  /* 0x0000009b98987220 */ /* 0x020fc80000400000 */
[----:B------:R-:W-:Y:S01]  /*66e0*/  FFMA R151, R151, R154, R152 ;  /* 0x0000009a97977223 */ /* 0x000fe20000000098 */
[----:B------:R-:W-:Y:S06]  /*66f0*/  @!P0 BRA `(.L_x_286) ;  /* 0x0000001c00208947 */ /* 0x000fec0003800000 */
[----:B------:R0:W-:Y:S01]  /*6700*/  STG.E desc[UR36][R10.64+0x3e4], R151 ;  /* 0x0003e4970a007986 */ /* 0x0001e2000c101924 */
[----:B------:R-:W-:Y:S05]  /*6710*/  BRA `(.L_x_286) ;  /* 0x0000001c00187947 */ /* 0x000fea0003800000 */
.L_x_33:
[----:B------:R-:W-:Y:S01]  /*6720*/  ULDC.64 UR4, c[0x0][0x5c0] ;  /* 0x0001700000047ab9 */ /* 0x000fe20000000a00 */
[----:B------:R-:W-:Y:S01]  /*6730*/  ISETP.GT.AND P0, PT, R3, 0x1, PT ;  /* 0x000000010300780c */ /* 0x000fe20003f04270 */
[-C--:B------:R-:W-:Y:S01]  /*6740*/  FMUL R9, R24, R154.reuse ;  /* 0x0000009a18097220 */ /* 0x080fe20000400000 */
[----:B------:R-:W-:Y:S01]  /*6750*/  LEA R4, P2, R162, UR4, 0x2 ;  /* 0x00000004a2047c11 */ /* 0x000fe2000f8410ff */
[-C--:B------:R-:W-:Y:S01]  /*6760*/  FMUL R25, R25, R154.reuse ;  /* 0x0000009a19197220 */ /* 0x080fe20000400000 */
[----:B------:R-:W-:Y:S01]  /*6770*/  ISETP.GT.AND P4, PT, R0, RZ, P0 ;  /* 0x000000ff0000720c */ /* 0x000fe20000784270 */
[-C--:B------:R-:W-:Y:S01]  /*6780*/  FMUL R27, R27, R154.reuse ;  /* 0x0000009a1b1b7220 */ /* 0x080fe20000400000 */
[----:B------:R-:W-:Y:S01]  /*6790*/  LEA.HI.X R5, R162, UR5, R171, 0x2, P2 ;  /* 0x00000005a2057c11 */ /* 0x000fe200090f14ab */
[-C--:B------:R-:W-:Y:S01]  /*67a0*/  FMUL R29, R29, R154.reuse ;  /* 0x0000009a1d1d7220 */ /* 0x080fe20000400000 */
[----:B------:R-:W-:Y:S01]  /*67b0*/  ISETP.GT.AND P2, PT, R0, 0x8, P1 ;  /* 0x000000080000780c */ /* 0x000fe20000f44270 */
[----:B------:R-:W-:Y:S01]  /*67c0*/  FMUL R31, R31, R154 ;  /* 0x0000009a1f1f7220 */ /* 0x000fe20000400000 */
[C---:B------:R-:W-:Y:S01]  /*67d0*/  SHF.L.U64.HI R7, R10.reuse, 0x5, R11 ;  /* 0x000000050a077819 */ /* 0x040fe2000001020b */
[----:B------:R0:W-:Y:S01]  /*67e0*/  @P3 STG.E desc[UR36][R4.64], R9 ;  /* 0x0000000904003986 */ /* 0x0001e2000c101924 */
[----:B------:R-:W-:Y:S01]  /*67f0*/  LEA R6, P3, R10, R4, 0x5 ;  /* 0x000000040a067211 */ /* 0x000fe200078628ff */
[-C--:B------:R-:W-:Y:S01]  /*6800*/  FMUL R11, R26, R154.reuse ;  /* 0x0000009a1a0b7220 */ /* 0x080fe20000400000 */
[----:B------:R-:W-:Y:S01]  /*6810*/  ISETP.GT.AND P1, PT, R3, 0x8, PT ;  /* 0x000000080300780c */ /* 0x000fe20003f24270 */
[-C--:B------:R-:W-:Y:S01]  /*6820*/  FMUL R33, R33, R154.reuse ;  /* 0x0000009a21217220 */ /* 0x080fe20000400000 */
[C---:B------:R-:W-:Y:S01]  /*6830*/  ISETP.GT.AND P0, PT, R0.reuse, 0x8, P0 ;  /* 0x000000080000780c */ /* 0x040fe20000704270 */
[----:B------:R-:W-:Y:S01]  /*6840*/  IMAD.X R7, R7, 0x1, R5, P3 ;  /* 0x0000000107077824 */ /* 0x000fe200018e0605 */
[----:B------:R-:W-:Y:S01]  /*6850*/  ISETP.GT.AND P3, PT, R3, 0x9, PT ;  /* 0x000000090300780c */ /* 0x000fe20003f64270 */
[----:B------:R-:W-:Y:S01]  /*6860*/  @P4 STG.E desc[UR36][R4.64+0x4], R25 ;  /* 0x0000041904004986 */ /* 0x000fe2000c101924 */
[C---:B------:R-:W-:Y:S01]  /*6870*/  ISETP.GT.AND P4, PT, R0.reuse, RZ, P1 ;  /* 0x000000ff0000720c */ /* 0x040fe20000f84270 */
[-C--:B------:R-:W-:Y:S01]  /*6880*/  FMUL R35, R35, R154.reuse ;  /* 0x0000009a23237220 */ /* 0x080fe20000400000 */
[C---:B------:R-:W-:Y:S01]  /*6890*/  ISETP.GT.AND P1, PT, R0.reuse, 0x8, P1 ;  /* 0x000000080000780c */ /* 0x040fe20000f24270 */
[----:B------:R1:W-:Y:S01]  /*68a0*/  @P2 STG.E desc[UR36][R6.64], R11 ;  /* 0x0000000b06002986 */ /* 0x0003e2000c101924 */
[----:B------:R-:W-:Y:S01]  /*68b0*/  ISETP.GT.AND P2, PT, R0, RZ, P3 ;  /* 0x000000ff0000720c */ /* 0x000fe20001f44270 */
[-C--:B0-----:R-:W-:Y:S01]  /*68c0*/  FMUL R9, R28, R154.reuse ;  /* 0x0000009a1c097220 */ /* 0x081fe20000400000 */
[C---:B------:R-:W-:Y:S01]  /*68d0*/  ISETP.GT.AND P3, PT, R0.reuse, 0x8, P3 ;  /* 0x000000080000780c */ /* 0x040fe20001f64270 */
[-C--:B------:R-:W-:Y:S01]  /*68e0*/  FMUL R37, R37, R154.reuse ;  /* 0x0000009a25257220 */ /* 0x080fe20000400000 */
[-C--:B------:R-:W-:Y:S01]  /*68f0*/  FMUL R39, R39, R154.reuse ;  /* 0x0000009a27277220 */ /* 0x080fe20000400000 */
[----:B------:R-:W-:Y:S01]  /*6900*/  @P0 STG.E desc[UR36][R6.64+0x4], R27 ;  /* 0x0000041b06000986 */ /* 0x000fe2000c101924 */
[----:B------:R-:W-:Y:S01]  /*6910*/  ISETP.GT.AND P0, PT, R3, 0x10, PT ;  /* 0x000000100300780c */ /* 0x000fe20003f04270 */
[-C--:B------:R-:W-:Y:S01]  /*6920*/  FMUL R41, R41, R154.reuse ;  /* 0x0000009a29297220 */ /* 0x080fe20000400000 */
[-C--:B------:R-:W-:Y:S01]  /*6930*/  FMUL R43, R43, R154.reuse ;  /* 0x0000009a2b2b7220 */ /* 0x080fe20000400000 */
[----:B------:R0:W-:Y:S01]  /*6940*/  @P4 STG.E desc[UR36][R4.64+0x20], R9 ;  /* 0x0000200904004986 */ /* 0x0001e2000c101924 */
[----:B------:R-:W-:Y:S01]  /*6950*/  ISETP.GT.AND P4, PT, R0, RZ, P0 ;  /* 0x000000ff0000720c */ /* 0x000fe20000784270 */
[-C--:B-1----:R-:W-:Y:S01]  /*6960*/  FMUL R11, R30, R154.reuse ;  /* 0x0000009a1e0b7220 */ /* 0x082fe20000400000 */
[C---:B------:R-:W-:Y:S01]  /*6970*/  ISETP.GT.AND P0, PT, R0.reuse, 0x8, P0 ;  /* 0x000000080000780c */ /* 0x040fe20000704270 */
[----:B------:R-:W-:Y:S01]  /*6980*/  @P2 STG.E desc[UR36][R4.64+0x24], R29 ;  /* 0x0000241d04002986 */ /* 0x000fe2000c101924 */
[----:B------:R-:W-:Y:S01]  /*6990*/  ISETP.GT.AND P2, PT, R3, 0x11, PT ;  /* 0x000000110300780c */ /* 0x000fe20003f44270 */
[-C--:B------:R-:W-:Y:S01]  /*69a0*/  FMUL R45, R45, R154.reuse ;  /* 0x0000009a2d2d7220 */ /* 0x080fe20000400000 */
[-C--:B------:R-:W-:Y:S01]  /*69b0*/  FMUL R47, R47, R154.reuse ;  /* 0x0000009a2f2f7220 */ /* 0x080fe20000400000 */
[----:B------:R1:W-:Y:S01]  /*69c0*/  @P1 STG.E desc[UR36][R6.64+0x20], R11 ;  /* 0x0000200b06001986 */ /* 0x0003e2000c101924 */
[C---:B------:R-:W-:Y:S01]  /*69d0*/  ISETP.GT.AND P1, PT, R0.reuse, RZ, P2 ;  /* 0x000000ff0000720c */ /* 0x040fe20001724270 */
[-C--:B------:R-:W-:Y:S01]  /*69e0*/  FMUL R49, R49, R154.reuse ;  /* 0x0000009a31317220 */ /* 0x080fe20000400000 */
[----:B------:R-:W-:Y:S01]  /*69f0*/  ISETP.GT.AND P2, PT, R0, 0x8, P2 ;  /* 0x000000080000780c */ /* 0x000fe20001744270 */
[-C--:B0-----:R-:W-:Y:S01]  /*6a00*/  FMUL R9, R32, R154.reuse ;  /* 0x0000009a20097220 */ /* 0x081fe20000400000 */
[----:B------:R-:W-:Y:S01]  /*6a10*/  @P3 STG.E desc[UR36][R6.64+0x24], R31 ;  /* 0x0000241f06003986 */ /* 0x000fe2000c101924 */
[----:B------:R-:W-:Y:S01]  /*6a20*/  ISETP.GT.AND P3, PT, R3, 0x18, PT ;  /* 0x000000180300780c */ /* 0x000fe20003f64270 */
[-C--:B------:R-:W-:Y:S01]  /*6a30*/  FMUL R51, R51, R154.reuse ;  /* 0x0000009a33337220 */ /* 0x080fe20000400000 */
[-C--:B------:R-:W-:Y:S01]  /*6a40*/  FMUL R53, R53, R154.reuse ;  /* 0x0000009a35357220 */ /* 0x080fe20000400000 */
[----:B------:R0:W-:Y:S01]  /*6a50*/  @P4 STG.E desc[UR36][R4.64+0x40], R9 ;  /* 0x0000400904004986 */ /* 0x0001e2000c101924 */
[----:B------:R-:W-:Y:S01]  /*6a60*/  ISETP.GT.AND P4, PT, R0, RZ, P3 ;  /* 0x000000ff0000720c */ /* 0x000fe20001f84270 */
[-C--:B------:R-:W-:Y:S01]  /*6a70*/  FMUL R55, R55, R154.reuse ;  /* 0x0000009a37377220 */ /* 0x080fe20000400000 */
[-C--:B-1----:R-:W-:Y:S01]  /*6a80*/  FMUL R11, R34, R154.reuse ;  /* 0x0000009a220b7220 */ /* 0x082fe20000400000 */
[C---:B------:R-:W-:Y:S01]  /*6a90*/  ISETP.GT.AND P3, PT, R0.reuse, 0x8, P3 ;  /* 0x000000080000780c */ /* 0x040fe20001f64270 */
[----:B------:R-:W-:Y:S01]  /*6aa0*/  @P1 STG.E desc[UR36][R4.64+0x44], R33 ;  /* 0x0000442104001986 */ /* 0x000fe2000c101924 */
[----:B------:R-:W-:Y:S01]  /*6ab0*/  ISETP.GT.AND P1, PT, R3, 0x19, PT ;  /* 0x000000190300780c */ /* 0x000fe20003f24270 */
[-C--:B------:R-:W-:Y:S01]  /*6ac0*/  FMUL R57, R57, R154.reuse ;  /* 0x0000009a39397220 */ /* 0x080fe20000400000 */
[-C--:B------:R-:W-:Y:S01]  /*6ad0*/  FMUL R59, R59, R154.reuse ;  /* 0x0000009a3b3b7220 */ /* 0x080fe20000400000 */
[----:B------:R1:W-:Y:S01]  /*6ae0*/  @P0 STG.E desc[UR36][R6.64+0x40], R11 ;  /* 0x0000400b06000986 */ /* 0x0003e2000c101924 */
[----:B------:R-:W-:Y:S01]  /*6af0*/  ISETP.GT.AND P0, PT, R0, RZ, P1 ;  /* 0x000000ff0000720c */ /* 0x000fe20000f04270 */
[-C--:B------:R-:W-:Y:S01]  /*6b00*/  FMUL R61, R61, R154.reuse ;  /* 0x0000009a3d3d7220 */ /* 0x080fe20000400000 */
[-C--:B0-----:R-:W-:Y:S01]  /*6b10*/  FMUL R9, R36, R154.reuse ;  /* 0x0000009a24097220 */ /* 0x081fe20000400000 */
[----:B------:R-:W-:Y:S01]  /*6b20*/  @P2 STG.E desc[UR36][R6.64+0x44], R35 ;  /* 0x0000442306002986 */ /* 0x000fe2000c101924 */
[----:B------:R-:W-:Y:S01]  /*6b30*/  ISETP.GT.AND P2, PT, R3, 0x20, PT ;  /* 0x000000200300780c */ /* 0x000fe20003f44270 */
[-C--:B------:R-:W-:Y:S01]  /*6b40*/  FMUL R63, R63, R154.reuse ;  /* 0x0000009a3f3f7220 */ /* 0x080fe20000400000 */
[C---:B------:R-:W-:Y:S01]  /*6b50*/  ISETP.GT.AND P1, PT, R0.reuse, 0x8, P1 ;  /* 0x000000080000780c */ /* 0x040fe20000f24270 */
[----:B------:R0:W-:Y:S01]  /*6b60*/  @P4 STG.E desc[UR36][R4.64+0x60], R9 ;  /* 0x0000600904004986 */ /* 0x0001e2000c101924 */
[C---:B------:R-:W-:Y:S01]  /*6b70*/  ISETP.GT.AND P4, PT, R0.reuse, RZ, P2 ;  /* 0x000000ff0000720c */ /* 0x040fe20001784270 */
[-C--:B------:R-:W-:Y:S01]  /*6b80*/  FMUL R65, R65, R154.reuse ;  /* 0x0000009a41417220 */ /* 0x080fe20000400000 */
[----:B------:R-:W-:Y:S01]  /*6b90*/  ISETP.GT.AND P2, PT, R0, 0x8, P2 ;  /* 0x000000080000780c */ /* 0x000fe20001744270 */
[-C--:B-1----:R-:W-:Y:S01]  /*6ba0*/  FMUL R11, R38, R154.reuse ;  /* 0x0000009a260b7220 */ /* 0x082fe20000400000 */
[-C--:B------:R-:W-:Y:S01]  /*6bb0*/  FMUL R67, R67, R154.reuse ;  /* 0x0000009a43437220 */ /* 0x080fe20000400000 */
[----:B------:R-:W-:Y:S01]  /*6bc0*/  @P0 STG.E desc[UR36][R4.64+0x64], R37 ;  /* 0x0000642504000986 */ /* 0x000fe2000c101924 */
[----:B------:R-:W-:Y:S01]  /*6bd0*/  ISETP.GT.AND P0, PT, R3, 0x21, PT ;  /* 0x000000210300780c */ /* 0x000fe20003f04270 */
[-C--:B------:R-:W-:Y:S01]  /*6be0*/  FMUL R69, R69, R154.reuse ;  /* 0x0000009a45457220 */ /* 0x080fe20000400000 */
[-C--:B------:R-:W-:Y:S01]  /*6bf0*/  FMUL R71, R71, R154.reuse ;  /* 0x0000009a47477220 */ /* 0x080fe20000400000 */
[----:B------:R1:W-:Y:S01]  /*6c00*/  @P3 STG.E desc[UR36][R6.64+0x60], R11 ;  /* 0x0000600b06003986 */ /* 0x0003e2000c101924 */
[----:B------:R-:W-:Y:S01]  /*6c10*/  ISETP.GT.AND P3, PT, R0, RZ, P0 ;  /* 0x000000ff0000720c */ /* 0x000fe20000764270 */
[-C--:B0-----:R-:W-:Y:S01]  /*6c20*/  FMUL R9, R40, R154.reuse ;  /* 0x0000009a28097220 */ /* 0x081fe20000400000 */
        /* <DEDUP_REMOVED lines=118> */
[----:B------:R-:W-:Y:S01]  /*7390*/  FMUL R151, R151, R154 ;  /* 0x0000009a97977220 */ /* 0x000fe20000400000 */
[----:B------:R-:W-:Y:S01]  /*73a0*/  @P1 STG.E desc[UR36][R4.64+0x144], R65 ;  /* 0x0001444104001986 */ /* 0x000fe2000c101924 */
[----:B------:R-:W-:-:S03]  /*73b0*/  ISETP.GT.AND P1, PT, R3, 0x59, PT ;  /* 0x000000590300780c */ /* 0x000fc60003f24270 */
[----:B------:R1:W-:Y:S01]  /*73c0*/  @P0 STG.E desc[UR36][R6.64+0x140], R11 ;  /* 0x0001400b06000986 */ /* 0x0003e2000c101924 */
[----:B------:R-:W-:Y:S01]  /*73d0*/  ISETP.GT.AND P0, PT, R0, RZ, P1 ;  /* 0x000000ff0000720c */ /* 0x000fe20000f04270 */
[----:B0-----:R-:W-:Y:S01]  /*73e0*/  FMUL R9, R68, R154 ;  /* 0x0000009a44097220 */ /* 0x001fe20000400000 */
[----:B------:R-:W-:Y:S01]  /*73f0*/  ISETP.GT.AND P1, PT, R0, 0x8, P1 ;  /* 0x000000080000780c */ /* 0x000fe20000f24270 */
[----:B------:R-:W-:Y:S01]  /*7400*/  @P2 STG.E desc[UR36][R6.64+0x144], R67 ;  /* 0x0001444306002986 */ /* 0x000fe2000c101924 */
[----:B------:R-:W-:-:S03]  /*7410*/  ISETP.GT.AND P2, PT, R3, 0x60, PT ;  /* 0x000000600300780c */ /* 0x000fc60003f44270 */
[----:B------:R0:W-:Y:S01]  /*7420*/  @P4 STG.E desc[UR36][R4.64+0x160], R9 ;  /* 0x0001600904004986 */ /* 0x0001e2000c101924 */
[C---:B------:R-:W-:Y:S02]  /*7430*/  ISETP.GT.AND P4, PT, R0.reuse, RZ, P2 ;  /* 0x000000ff0000720c */ /* 0x040fe40001784270 */
[----:B------:R-:W-:Y:S01]  /*7440*/  ISETP.GT.AND P2, PT, R0, 0x8, P2 ;  /* 0x000000080000780c */ /* 0x000fe20001744270 */
[----:B-1----:R-:W-:Y:S02]  /*7450*/  FMUL R11, R70, R154 ;  /* 0x0000009a460b7220 */ /* 0x002fe40000400000 */
        /* <DEDUP_REMOVED lines=225> */
[----:B------:R-:W-:Y:S01]  /*8270*/  ISETP.GT.AND P4, PT, R3, 0xf8, PT ;  /* 0x000000f80300780c */ /* 0x000fe20003f84270 */
[-C--:B------:R-:W-:Y:S01]  /*8280*/  FMUL R3, R146, R154.reuse ;  /* 0x0000009a92037220 */ /* 0x080fe20000400000 */
[----:B-1----:R-:W-:-:S03]  /*8290*/  FMUL R11, R150, R154 ;  /* 0x0000009a960b7220 */ /* 0x002fc60000400000 */
[----:B------:R-:W-:Y:S01]  /*82a0*/  @P1 STG.E desc[UR36][R4.64+0x3c4], R145 ;  /* 0x0003c49104001986 */ /* 0x000fe2000c101924 */
[C---:B------:R-:W-:Y:S02]  /*82b0*/  ISETP.GT.AND P1, PT, R0.reuse, RZ, P4 ;  /* 0x000000ff0000720c */ /* 0x040fe40002724270 */
[C---:B------:R-:W-:Y:S01]  /*82c0*/  ISETP.GT.AND P4, PT, R0.reuse, 0x8, P4 ;  /* 0x000000080000780c */ /* 0x040fe20002784270 */
[----:B------:R-:W-:Y:S01]  /*82d0*/  @P0 STG.E desc[UR36][R6.64+0x3c0], R3 ;  /* 0x0003c00306000986 */ /* 0x000fe2000c101924 */
[----:B------:R-:W-:Y:S01]  /*82e0*/  ISETP.GT.AND P0, PT, R0, RZ, P3 ;  /* 0x000000ff0000720c */ /* 0x000fe20001f04270 */
[----:B0-----:R-:W-:Y:S01]  /*82f0*/  FMUL R9, R148, R154 ;  /* 0x0000009a94097220 */ /* 0x001fe20000400000 */
[----:B------:R-:W-:Y:S01]  /*8300*/  ISETP.GT.AND P3, PT, R0, 0x8, P3 ;  /* 0x000000080000780c */ /* 0x000fe20001f64270 */
[----:B------:R-:W-:Y:S06]  /*8310*/  @P2 STG.E desc[UR36][R6.64+0x3c4], R147 ;  /* 0x0003c49306002986 */ /* 0x000fec000c101924 */
[----:B------:R-:W-:Y:S04]  /*8320*/  @P1 STG.E desc[UR36][R4.64+0x3e0], R9 ;  /* 0x0003e00904001986 */ /* 0x000fe8000c101924 */
[----:B------:R0:W-:Y:S02]  /*8330*/  @P0 STG.E desc[UR36][R4.64+0x3e4], R149 ;  /* 0x0003e49504000986 */ /* 0x0001e4000c101924 */
[----:B0-----:R-:W-:-:S02]  /*8340*/  @P4 IMAD.MOV.U32 R4, RZ, RZ, R6 ;  /* 0x000000ffff044224 */ /* 0x001fc400078e0006 */
[----:B------:R-:W-:-:S05]  /*8350*/  @P4 IMAD.MOV.U32 R5, RZ, RZ, R7 ;  /* 0x000000ffff054224 */ /* 0x000fca00078e0007 */
[----:B------:R0:W-:Y:S04]  /*8360*/  @P4 STG.E desc[UR36][R4.64+0x3e0], R11 ;  /* 0x0003e00b04004986 */ /* 0x0001e8000c101924 */
[----:B------:R0:W-:Y:S02]  /*8370*/  @P3 STG.E desc[UR36][R6.64+0x3e4], R151 ;  /* 0x0003e49706003986 */ /* 0x0001e4000c101924 */
.L_x_286:
[----:B------:R-:W-:Y:S05]  /*8380*/  BSYNC B0 ;  /* 0x0000000000007941 */ /* 0x000fea0003800000 */
.L_x_32:
[----:B------:R-:W-:Y:S01]  /*8390*/  ULDC UR4, c[0x0][0xc] ;  /* 0x0000030000047ab9 */ /* 0x000fe20000000800 */
[----:B------:R-:W-:Y:S01]  /*83a0*/  ULDC UR5, c[0x0][0x10] ;  /* 0x0000040000057ab9 */ /* 0x000fe20000000800 */
[----:B0-----:R-:W0:Y:S01]  /*83b0*/  LDC R3, c[0x0][0x14] ;  /* 0x00000500ff037b82 */ /* 0x001e220000000800 */
[----:B------:R-:W-:Y:S01]  /*83c0*/  UIMAD.WIDE.U32 UR4, UR4, UR5, URZ ;  /* 0x00000005040472a5 */ /* 0x000fe2000f8e003f */
[----:B------:R-:W-:Y:S01]  /*83d0*/  PRMT R0, RZ, 0x7610, R0 ;  /* 0x00007610ff007816 */ /* 0x000fe20000000000 */
[----:B------:R-:W-:Y:S02]  /*83e0*/  IMAD.MOV.U32 R152, RZ, RZ, -0x1 ;  /* 0xffffffffff987424 */ /* 0x000fe400078e00ff */
[----:B------:R-:W-:Y:S02]  /*83f0*/  IMAD.MOV.U32 R23, RZ, RZ, -0x1 ;  /* 0xffffffffff177424 */ /* 0x000fe400078e00ff */
[----:B0-----:R-:W-:-:S04]  /*8400*/  IMAD.WIDE.U32 R16, R3, UR4, R16 ;  /* 0x0000000403107c25 */ /* 0x001fc8000f8e0010 */
[----:B------:R-:W-:Y:S01]  /*8410*/  IMAD R3, R3, UR5, RZ ;  /* 0x0000000503037c24 */ /* 0x000fe2000f8e02ff */
[----:B------:R-:W-:Y:S02]  /*8420*/  ULDC.64 UR4, c[0x0][0x650] ;  /* 0x0001940000047ab9 */ /* 0x000fe40000000a00 */
[----:B------:R-:W-:Y:S01]  /*8430*/  ISETP.GE.U32.AND P0, PT, R16, UR4, PT ;  /* 0x0000000410007c0c */ /* 0x000fe2000bf06070 */
[----:B------:R-:W-:-:S05]  /*8440*/  IMAD.IADD R17, R17, 0x1, R3 ;  /* 0x0000000111117824 */ /* 0x000fca00078e0203 */
[----:B------:R-:W-:-:S13]  /*8450*/  ISETP.GE.U32.AND.EX P0, PT, R17, UR5, PT, P0 ;  /* 0x0000000511007c0c */ /* 0x000fda000bf06100 */
[----:B------:R-:W-:Y:S05]  /*8460*/  @P0 BRA `(.L_x_287) ;  /* 0x0000000400640947 */ /* 0x000fea0003800000 */
[----:B------:R-:W0:Y:S01]  /*8470*/  S2R R12, SR_CTAID.X ;  /* 0x00000000000c7919 */ /* 0x000e220000002500 */
[----:B----4-:R-:W4:Y:S01]  /*8480*/  LDC.64 R10, c[0x0][0x628] ;  /* 0x00018a00ff0a7b82 */ /* 0x010f220000000a00 */
[----:B------:R-:W-:Y:S01]  /*8490*/  ULDC UR4, c[0x0][0x150] ;  /* 0x0000540000047ab9 */ /* 0x000fe20000000800 */
[----:B-123--:R-:W-:Y:S01]  /*84a0*/  IMAD.MOV.U32 R8, RZ, RZ, R16 ;  /* 0x000000ffff087224 */ /* 0x00efe200078e0010 */
[----:B------:R-:W1:Y:S01]  /*84b0*/  S2R R24, SR_CTAID.Y ;  /* 0x0000000000187919 */ /* 0x000e620000002600 */
[----:B------:R-:W-:-:S04]  /*84c0*/  IMAD.MOV.U32 R9, RZ, RZ, R17 ;  /* 0x000000ffff097224 */ /* 0x000fc800078e0011 */
[----:B------:R-:W2:Y:S08]  /*84d0*/  LDC R21, c[0x0][0x144] ;  /* 0x00005100ff157b82 */ /* 0x000eb00000000800 */
[----:B------:R-:W3:Y:S08]  /*84e0*/  LDC R0, c[0x0][0x630] ;  /* 0x00018c00ff007b82 */ /* 0x000ef00000000800 */
[----:B------:R-:W1:Y:S01]  /*84f0*/  LDC.64 R14, c[0x0][0x620] ;  /* 0x00018800ff0e7b82 */ /* 0x000e620000000a00 */
[----:B----4-:R-:W-:-:S04]  /*8500*/  ISETP.NE.U32.AND P0, PT, R10, RZ, PT ;  /* 0x000000ff0a00720c */ /* 0x010fc80003f05070 */
[----:B------:R-:W-:Y:S02]  /*8510*/  ISETP.NE.AND.EX P0, PT, R11, RZ, PT, P0 ;  /* 0x000000ff0b00720c */ /* 0x000fe40003f05300 */
[----:B0-----:R-:W-:-:S05]  /*8520*/  I2FP.F32.U32 R3, R12 ;  /* 0x0000000c00037245 */ /* 0x001fca0000201000 */
[----:B------:R-:W-:-:S04]  /*8530*/  FMUL R3, R3, UR4 ;  /* 0x0000000403037c20 */ /* 0x000fc80008400000 */
[----:B------:R0:W4:Y:S02]  /*8540*/  F2I.U32.TRUNC.NTZ R20, R3 ;  /* 0x0000000300147305 */ /* 0x000124000020f000 */
[----:B--23--:R-:W-:Y:S05]  /*8550*/  @!P0 BRA `(.L_x_288) ;  /* 0x0000000000288947 */ /* 0x00cfea0003800000 */
[----:B0-----:R-:W0:Y:S02]  /*8560*/  LDC R3, c[0x0][0x634] ;  /* 0x00018d00ff037b82 */ /* 0x001e240000000800 */
        /* <DEDUP_REMOVED lines=9> */
.L_x_288:
[----:B------:R-:W2:Y:S01]  /*8600*/  LDC.64 R30, c[0x0][0x640] ;  /* 0x00019000ff1e7b82 */ /* 0x000ea20000000a00 */
[-CC-:B------:R-:W-:Y:S01]  /*8610*/  SHF.R.U64 R23, R8, R0.reuse, R9.reuse ;  /* 0x0000000008177219 */ /* 0x180fe20000001209 */
[----:B----4-:R-:W-:Y:S01]  /*8620*/  IMAD.MOV R20, RZ, RZ, -R20 ;  /* 0x000000ffff147224 */ /* 0x010fe200078e0a14 */
[----:B------:R-:W-:Y:S01]  /*8630*/  SHF.R.U32.HI R0, RZ, R0, R9 ;  /* 0x00000000ff007219 */ /* 0x000fe20000011609 */
[----:B------:R-:W-:Y:S01]  /*8640*/  ULDC UR4, c[0x0][0x154] ;  /* 0x0000550000047ab9 */ /* 0x000fe20000000800 */
[----:B0-----:R-:W-:Y:S01]  /*8650*/  IADD3 R3, P0, RZ, -R23, RZ ;  /* 0x80000017ff037210 */ /* 0x001fe20007f1e0ff */
[----:B------:R-:W-:Y:S02]  /*8660*/  IMAD R26, R21, R20, R12 ;  /* 0x00000014151a7224 */ /* 0x000fe400078e020c */
[----:B------:R-:W0:Y:S01]  /*8670*/  LDC R6, c[0x0][0x618] ;  /* 0x00018600ff067b82 */ /* 0x000e220000000800 */
[----:B------:R-:W-:Y:S02]  /*8680*/  IMAD.MOV.U32 R7, RZ, RZ, 0x1 ;  /* 0x00000001ff077424 */ /* 0x000fe400078e00ff */
[----:B------:R-:W-:-:S04]  /*8690*/  IMAD.X R5, RZ, RZ, ~R0, P0 ;  /* 0x000000ffff057224 */ /* 0x000fc800000e0e00 */
[-C--:B-1----:R-:W-:Y:S01]  /*86a0*/  IMAD R0, R5, R14.reuse, RZ ;  /* 0x0000000e05007224 */ /* 0x082fe200078e02ff */
[----:B------:R-:W1:Y:S01]  /*86b0*/  LDC R8, c[0x0][0x608] ;  /* 0x00018200ff087b82 */ /* 0x000e620000000800 */
[----:B------:R-:W-:-:S04]  /*86c0*/  IMAD.WIDE.U32 R4, R3, R14, R16 ;  /* 0x0000000e03047225 */ /* 0x000fc800078e0010 */
[----:B------:R-:W-:Y:S01]  /*86d0*/  IMAD R3, R3, R15, R0 ;  /* 0x0000000f03037224 */ /* 0x000fe200078e0200 */
[----:B------:R-:W-:Y:S02]  /*86e0*/  I2FP.F32.U32 R0, R24 ;  /* 0x0000001800007245 */ /* 0x000fe40000201000 */
[----:B------:R-:W3:Y:S01]  /*86f0*/  LDC R28, c[0x0][0x658] ;  /* 0x00019600ff1c7b82 */ /* 0x000ee20000000800 */
[----:B------:R-:W-:Y:S01]  /*8700*/  IMAD.IADD R3, R5, 0x1, R3 ;  /* 0x0000000105037824 */ /* 0x000fe200078e0203 */
[----:B--2---:R-:W-:Y:S01]  /*8710*/  ISETP.NE.U32.AND P0, PT, R30, RZ, PT ;  /* 0x000000ff1e00720c */ /* 0x004fe20003f05070 */
[----:B------:R-:W-:Y:S01]  /*8720*/  FMUL R0, R0, UR4 ;  /* 0x0000000400007c20 */ /* 0x000fe20008400000 */
[----:B------:R-:W-:Y:S02]  /*8730*/  IMAD.MOV.U32 R5, RZ, RZ, -0x1 ;  /* 0xffffffffff057424 */ /* 0x000fe400078e00ff */
[----:B------:R-:W-:Y:S01]  /*8740*/  ISETP.NE.AND.EX P0, PT, R31, RZ, PT, P0 ;  /* 0x000000ff1f00720c */ /* 0x000fe20003f05300 */
[----:B------:R2:W4:Y:S01]  /*8750*/  F2I.U32.TRUNC.NTZ R13, R0 ;  /* 0x00000000000d7305 */ /* 0x000522000020f000 */
[----:B------:R-:W2:Y:S01]  /*8760*/  LDC R15, c[0x0][0x148] ;  /* 0x00005200ff0f7b82 */ /* 0x000ea20000000800 */
[----:B0-----:R-:W-:-:S02]  /*8770*/  SHF.R.U64 R12, R4, R6, R3 ;  /* 0x00000006040c7219 */ /* 0x001fc40000001203 */
[----:B------:R-:W-:-:S05]  /*8780*/  SHF.R.U32.HI R3, RZ, R6, R3 ;  /* 0x00000006ff037219 */ /* 0x000fca0000011603 */
[----:B------:R-:W0:Y:S01]  /*8790*/  LDC R20, c[0x0][0x600] ;  /* 0x00018000ff147b82 */ /* 0x000e220000000800 */
[-CC-:B-1----:R-:W-:Y:S02]  /*87a0*/  SHF.R.U64 R10, R12, R8.reuse, R3.reuse ;  /* 0x000000080c0a7219 */ /* 0x182fe40000001203 */
[----:B------:R-:W-:-:S05]  /*87b0*/  SHF.R.U32.HI R3, RZ, R8, R3 ;  /* 0x00000008ff037219 */ /* 0x000fca0000011603 */
[----:B------:R-:W1:Y:S01]  /*87c0*/  LDC R21, c[0x0][0x648] ;  /* 0x00019200ff157b82 */ /* 0x000e620000000800 */
[-C--:B---3--:R-:W-:Y:S02]  /*87d0*/  SHF.L.U32 R4, R5, R28.reuse, RZ ;  /* 0x0000001c05047219 */ /* 0x088fe400000006ff */
[-CC-:B------:R-:W-:Y:S02]  /*87e0*/  SHF.R.U64 R14, R10, R28.reuse, R3.reuse ;  /* 0x0000001c0a0e7219 */ /* 0x180fe40000001203 */
[----:B------:R-:W-:Y:S02]  /*87f0*/  SHF.R.U32.HI R5, RZ, R28, R3 ;  /* 0x0000001cff057219 */ /* 0x000fe40000011603 */
[----:B------:R-:W-:Y:S01]  /*8800*/  LOP3.LUT R153, RZ, R4, RZ, 0x33, !PT ;  /* 0x00000004ff997212 */ /* 0x000fe200078e33ff */
[----:B------:R-:W3:Y:S01]  /*8810*/  LDC R25, c[0x0][0x638] ;  /* 0x00018e00ff197b82 */ /* 0x000ee20000000800 */
[----:B------:R-:W-:Y:S01]  /*8820*/  SHF.L.U32 R28, R7, R28, RZ ;  /* 0x0000001c071c7219 */ /* 0x000fe200000006ff */
[----:B------:R-:W-:-:S06]  /*8830*/  IMAD.MOV.U32 R4, RZ, RZ, R14 ;  /* 0x000000ffff047224 */ /* 0x000fcc00078e000e */
[----:B------:R-:W0:Y:S01]  /*8840*/  LDC R27, c[0x0][0x610] ;  /* 0x00018400ff1b7b82 */ /* 0x000e220000000800 */
[----:B----4-:R-:W-:Y:S05]  /*8850*/  @!P0 BRA `(.L_x_289) ;  /* 0x0000000000288947 */ /* 0x010fea0003800000 */
        /* <DEDUP_REMOVED lines=10> */
.L_x_289:
[----:B------:R-:W-:Y:S01]  /*8900*/  ISETP.NE.AND P0, PT, R2, 0x1, PT ;  /* 0x000000010200780c */ /* 0x000fe20003f05270 */
[----:B------:R-:W-:Y:S01]  /*8910*/  IMAD.MOV R13, RZ, RZ, -R13 ;  /* 0x000000ffff0d7224 */ /* 0x000fe200078e0a0d */
[----:B-12---:R-:W-:Y:S01]  /*8920*/  SHF.R.U64 R0, R4, R21, R5 ;  /* 0x0000001504007219 */ /* 0x006fe20000001205 */
[----:B0-----:R-:W-:Y:S01]  /*8930*/  VIADD R5, R20, 0xffffffff ;  /* 0xffffffff14057836 */ /* 0x001fe20000000000 */
[----:B------:R-:W-:-:S03]  /*8940*/  LOP3.LUT R153, R10, R153, RZ, 0xc0, !PT ;  /* 0x000000990a997212 */ /* 0x000fc600078ec0ff */
[----:B------:R-:W-:Y:S01]  /*8950*/  IMAD.MOV R3, RZ, RZ, -R0 ;  /* 0x000000ffff037224 */ /* 0x000fe200078e0a00 */
[----:B------:R-:W-:Y:S01]  /*8960*/  LOP3.LUT R5, R12, R5, RZ, 0xc0, !PT ;  /* 0x000000050c057212 */ /* 0x000fe200078ec0ff */
[----:B------:R-:W-:Y:S02]  /*8970*/  IMAD R153, R28, R0, R153 ;  /* 0x000000001c997224 */ /* 0x000fe400078e0299 */
[----:B---3--:R-:W-:Y:S02]  /*8980*/  IMAD R0, R3, R25, R14 ;  /* 0x0000001903007224 */ /* 0x008fe400078e020e */
[----:B------:R-:W-:Y:S02]  /*8990*/  @P0 IMAD R26, R15, R13, R24 ;  /* 0x0000000d0f1a0224 */ /* 0x000fe400078e0218 */
[----:B------:R-:W-:Y:S02]  /*89a0*/  IMAD R4, R0, R20, R5 ;  /* 0x0000001400047224 */ /* 0x000fe400078e0205 */
[----:B------:R-:W-:-:S02]  /*89b0*/  IMAD R153, R153, R27, R26 ;  /* 0x0000001b99997224 */ /* 0x000fc400078e021a */
[----:B------:R-:W-:-:S03]  /*89c0*/  IMAD.MOV.U32 R3, RZ, RZ, 0x1 ;  /* 0x00000001ff037424 */ /* 0x000fc600078e00ff */
[----:B------:R-:W-:Y:S02]  /*89d0*/  SEL R152, R4, R153, !P0 ;  /* 0x0000009904987207 */ /* 0x000fe40004000000 */
[----:B------:R-:W-:Y:S02]  /*89e0*/  PRMT R0, R3, 0x7610, R0 ;  /* 0x0000761003007816 */ /* 0x000fe40000000000 */
[----:B------:R-:W-:-:S07]  /*89f0*/  SEL R153, R153, R4, !P0 ;  /* 0x0000000499997207 */ /* 0x000fce0004000000 */
.L_x_287:
[----:B------:R-:W-:-:S13]  /*8a00*/  LOP3.LUT P0, RZ, R0, 0xff, RZ, 0xc0, !PT ;  /* 0x000000ff00ff7812 */ /* 0x000fda000780c0ff */
[----:B------:R-:W-:Y:S05]  /*8a10*/  @P0 BRA `(.L_x_290) ;  /* 0xffffff8400dc0947 */ /* 0x000fea000383ffff */
[----:B------:R-:W-:Y:S05]  /*8a20*/  EXIT ;  /* 0x000000000000794d */ /* 0x000fea0003800000 */
.L_x_7:
[----:B0-----:R-:W-:Y:S01]  /*8a30*/  ULDC.64 UR4, c[0x0][0x650] ;  /* 0x0001940000047ab9 */ /* 0x001fe20000000a00 */
        /* <DEDUP_REMOVED lines=25> */
.L_x_292:
[----:B------:R-:W0:Y:S01]  /*8bd0*/  LDC.64 R26, c[0x0][0x640] ;  /* 0x00019000ff1a7b82 */ /* 0x000e220000000a00 */
[-CC-:B------:R-:W-:Y:S01]  /*8be0*/  SHF.R.U64 R20, R12, R8.reuse, R13.reuse ;  /* 0x000000080c147219 */ /* 0x180fe2000000120d */
[----:B------:R-:W-:Y:S01]  /*8bf0*/  IMAD.MOV.U32 R30, RZ, RZ, 0x1 ;  /* 0x00000001ff1e7424 */ /* 0x000fe200078e00ff */
[----:B------:R-:W-:Y:S02]  /*8c00*/  SHF.R.U32.HI R6, RZ, R8, R13 ;  /* 0x00000008ff067219 */ /* 0x000fe4000001160d */
[----:B------:R-:W-:-:S03]  /*8c10*/  IADD3 R11, P0, RZ, -R20, RZ ;  /* 0x80000014ff0b7210 */ /* 0x000fc60007f1e0ff */
[----:B------:R-:W1:Y:S02]  /*8c20*/  LDC R10, c[0x0][0x618] ;  /* 0x00018600ff0a7b82 */ /* 0x000e640000000800 */
[----:B------:R-:W-:-:S04]  /*8c30*/  IMAD.X R7, RZ, RZ, ~R6, P0 ;  /* 0x000000ffff077224 */ /* 0x000fc800000e0e06 */
[-C--:B------:R-:W-:Y:S02]  /*8c40*/  IMAD R8, R7, R22.reuse, RZ ;  /* 0x0000001607087224 */ /* 0x080fe400078e02ff */
[----:B------:R-:W2:Y:S01]  /*8c50*/  LDC R12, c[0x0][0x608] ;  /* 0x00018200ff0c7b82 */ /* 0x000ea20000000800 */
[----:B------:R-:W-:-:S04]  /*8c60*/  IMAD.WIDE.U32 R6, R11, R22, R16 ;  /* 0x000000160b067225 */ /* 0x000fc800078e0010 */
[----:B------:R-:W-:-:S03]  /*8c70*/  IMAD R11, R11, R23, R8 ;  /* 0x000000170b0b7224 */ /* 0x000fc600078e0208 */
[----:B------:R-:W3:Y:S01]  /*8c80*/  LDC R25, c[0x0][0x658] ;  /* 0x00019600ff197b82 */ /* 0x000ee20000000800 */
[----:B------:R-:W-:Y:S01]  /*8c90*/  IMAD.IADD R7, R7, 0x1, R11 ;  /* 0x0000000107077824 */ /* 0x000fe200078e020b */
[----:B0-----:R-:W-:-:S04]  /*8ca0*/  ISETP.NE.U32.AND P0, PT, R26, RZ, PT ;  /* 0x000000ff1a00720c */ /* 0x001fc80003f05070 */
[----:B------:R-:W-:Y:S02]  /*8cb0*/  ISETP.NE.AND.EX P0, PT, R27, RZ, PT, P0 ;  /* 0x000000ff1b00720c */ /* 0x000fe40003f05300 */
[----:B------:R-:W0:Y:S01]  /*8cc0*/  LDC R23, c[0x0][0x600] ;  /* 0x00018000ff177b82 */ /* 0x000e220000000800 */
[-CC-:B-1----:R-:W-:Y:S02]  /*8cd0*/  SHF.R.U64 R8, R6, R10.reuse, R7.reuse ;  /* 0x0000000a06087219 */ /* 0x182fe40000001207 */
[----:B------:R-:W-:Y:S01]  /*8ce0*/  SHF.R.U32.HI R7, RZ, R10, R7 ;  /* 0x0000000aff077219 */ /* 0x000fe20000011607 */
[----:B------:R-:W-:-:S04]  /*8cf0*/  IMAD.MOV.U32 R10, RZ, RZ, -0x1 ;  /* 0xffffffffff0a7424 */ /* 0x000fc800078e00ff */
        /* <DEDUP_REMOVED lines=21> */
.L_x_293:
[----:B------:R-:W-:Y:S01]  /*8e50*/  ISETP.NE.AND P0, PT, R2, 0x1, PT ;  /* 0x000000010200780c */ /* 0x000fe20003f05270 */
[----:B0-----:R-:W-:Y:S01]  /*8e60*/  VIADD R11, R23, 0xffffffff ;  /* 0xffffffff170b7836 */ /* 0x001fe20000000000 */
[----:B-1----:R-:W-:Y:S02]  /*8e70*/  SHF.R.U64 R6, R6, R24, R7 ;  /* 0x0000001806067219 */ /* 0x002fe40000001207 */
[----:B------:R-:W-:Y:S02]  /*8e80*/  SHF.L.U32 R30, R30, R25, RZ ;  /* 0x000000191e1e7219 */ /* 0x000fe400000006ff */
[----:B------:R-:W-:Y:S01]  /*8e90*/  LOP3.LUT R5, R21, R32, RZ, 0xc0, !PT ;  /* 0x0000002015057212 */ /* 0x000fe200078ec0ff */
[----:B------:R-:W-:-:S04]  /*8ea0*/  IMAD.MOV R7, RZ, RZ, -R6 ;  /* 0x000000ffff077224 */ /* 0x000fc800078e0a06 */
[----:B------:R-:W-:Y:S01]  /*8eb0*/  IMAD R6, R30, R6, R5 ;  /* 0x000000061e067224 */ /* 0x000fe200078e0205 */
[----:B------:R-:W-:Y:S01]  /*8ec0*/  LOP3.LUT R5, R8, R11, RZ, 0xc0, !PT ;  /* 0x0000000b08057212 */ /* 0x000fe200078ec0ff */
[----:B------:R-:W-:Y:S02]  /*8ed0*/  @P0 IMAD R3, R9, R14, R4 ;  /* 0x0000000e09030224 */ /* 0x000fe400078e0204 */
[----:B--2---:R-:W-:Y:S02]  /*8ee0*/  IMAD R4, R7, R28, R22 ;  /* 0x0000001c07047224 */ /* 0x004fe400078e0216 */
[----:B---3--:R-:W-:Y:S02]  /*8ef0*/  IMAD R3, R6, R29, R3 ;  /* 0x0000001d06037224 */ /* 0x008fe400078e0203 */
[----:B------:R-:W-:Y:S02]  /*8f00*/  IMAD R4, R4, R23, R5 ;  /* 0x0000001704047224 */ /* 0x000fe400078e0205 */
[----:B------:R-:W-:-:S02]  /*8f10*/  IMAD.MOV.U32 R8, RZ, RZ, 0x1 ;  /* 0x00000001ff087424 */ /* 0x000fc400078e00ff */
[----:B------:R-:W-:Y:S01]  /*8f20*/  IMAD.MOV.U32 R6, RZ, RZ, R20 ;  /* 0x000000ffff067224 */ /* 0x000fe200078e0014 */
[----:B------:R-:W-:Y:S02]  /*8f30*/  SEL R7, R4, R3, !P0 ;  /* 0x0000000304077207 */ /* 0x000fe40004000000 */
[----:B------:R-:W-:-:S07]  /*8f40*/  SEL R13, R3, R4, !P0 ;  /* 0x00000004030d7207 */ /* 0x000fce0004000000 */
.L_x_291:
[----:B------:R-:W-:-:S08]  /*8f50*/  NOP ;  /* 0x0000000000007918 */ /* 0x000fd00000000000 */
[----:B------:R-:W0:-:S00]  /*8f60*/  USETMAXREG.DEALLOC.CTAPOOL 0x28 ;  /* 0x00000028000079c8 */ /* 0x000e0000080e0500 */
[----:B0-----:R-:W-:-:S13]  /*8f70*/  ISETP.NE.AND P0, PT, R0, RZ, PT ;  /* 0x000000ff0000720c */ /* 0x001fda0003f05270 */
[----:B------:R-:W-:Y:S05]  /*8f80*/  @P0 EXIT ;  /* 0x000000000000094d */ /* 0x000fea0003800000 */
[----:B------:R-:W-:Y:S01]  /*8f90*/  LOP3.LUT P0, RZ, R8, 0xff, RZ, 0xc0, !PT ;  /* 0x000000ff08ff7812 */ /* 0x000fe2000780c0ff */
[----:B------:R-:W-:Y:S02]  /*8fa0*/  IMAD.MOV.U32 R0, RZ, RZ, 0x1 ;  /* 0x00000001ff007424 */ /* 0x000fe400078e00ff */
[----:B------:R-:W-:-:S10]  /*8fb0*/  IMAD.MOV.U32 R3, RZ, RZ, RZ ;  /* 0x000000ffff037224 */ /* 0x000fd400078e00ff */
[----:B------:R-:W-:Y:S05]  /*8fc0*/  @!P0 BRA `(.L_x_294) ;  /* 0x0000000c00448947 */ /* 0x000fea0003800000 */
[----:B------:R-:W0:Y:S01]  /*8fd0*/  LDC R0, c[0x0][0x28c] ;  /* 0x0000a300ff007b82 */ /* 0x000e220000000800 */
[----:B------:R-:W-:Y:S01]  /*8fe0*/  ULDC UR5, c[0x0][0x658] ;  /* 0x0001960000057ab9 */ /* 0x000fe20000000800 */
[----:B------:R-:W-:Y:S01]  /*8ff0*/  UMOV UR7, 0xffffffff ;  /* 0xffffffff00077882 */ /* 0x000fe20000000000 */
[----:B------:R-:W-:Y:S01]  /*9000*/  ULDC UR6, c[0x0][0xc] ;  /* 0x0000030000067ab9 */ /* 0x000fe20000000800 */
[----:B------:R-:W-:Y:S01]  /*9010*/  USHF.L.U32 UR8, UR7, UR5, URZ ;  /* 0x0000000507087299 */ /* 0x000fe2000800063f */
[----:B------:R-:W-:Y:S01]  /*9020*/  BSSY B0, `(.L_x_294) ;  /* 0x00000cb000007945 */ /* 0x000fe20003800000 */
[----:B------:R-:W-:Y:S01]  /*9030*/  UMOV UR9, 0x1 ;  /* 0x0000000100097882 */ /* 0x000fe20000000000 */
[----:B------:R-:W-:Y:S01]  /*9040*/  ULDC UR7, c[0x0][0x10] ;  /* 0x0000040000077ab9 */ /* 0x000fe20000000800 */
[----:B------:R-:W1:Y:S01]  /*9050*/  S2UR UR10, SR_CgaCtaId ;  /* 0x00000000000a79c3 */ /* 0x000e620000008800 */
[----:B------:R-:W-:Y:S01]  /*9060*/  UIMAD.WIDE.U32 UR6, UR6, UR7, URZ ;  /* 0x00000007060672a5 */ /* 0x000fe2000f8e003f */
[----:B------:R-:W-:Y:S01]  /*9070*/  IMAD.MOV.U32 R9, RZ, RZ, 0x1 ;  /* 0x00000001ff097424 */ /* 0x000fe200078e00ff */
[----:B------:R-:W-:Y:S01]  /*9080*/  USHF.L.U32 UR18, UR9, UR5, URZ ;  /* 0x0000000509127299 */ /* 0x000fe2000800063f */
[----:B------:R-:W-:Y:S01]  /*9090*/  LOP3.LUT R12, R19, 0x2, RZ, 0xfc, !PT ;  /* 0x00000002130c7812 */ /* 0x000fe200078efcff */
[----:B------:R-:W-:Y:S01]  /*90a0*/  ULDC UR4, c[0x0][0x600] ;  /* 0x0001800000047ab9 */ /* 0x000fe20000000800 */
[----:B------:R-:W-:Y:S01]  /*90b0*/  ULDC UR5, c[0x0][0x14] ;  /* 0x0000050000057ab9 */ /* 0x000fe20000000800 */
[----:B------:R-:W-:-:S02]  /*90c0*/  UIADD3 UR4, UR4, -0x1, URZ ;  /* 0xffffffff04047890 */ /* 0x000fc4000fffe03f */
[----:B------:R-:W-:Y:S02]  /*90d0*/  UIMAD.WIDE.U32 UR22, UR6, UR5, URZ ;  /* 0x00000005061672a5 */ /* 0x000fe4000f8e003f */
[----:B------:R-:W-:Y:S02]  /*90e0*/  UIMAD UR13, UR7, UR5, URZ ;  /* 0x00000005070d72a4 */ /* 0x000fe4000f8e023f */
[----:B------:R-:W-:Y:S02]  /*90f0*/  ULOP3.LUT UR17, URZ, UR8, URZ, 0x33, !UPT ;  /* 0x000000083f117292 */ /* 0x000fe4000f8e333f */
[----:B------:R-:W-:Y:S01]  /*9100*/  UIADD3 UR13, UR23, UR13, URZ ;  /* 0x0000000d170d7290 */ /* 0x000fe2000fffe03f */
[----:B0-----:R-:W-:Y:S01]  /*9110*/  VIADD R0, R0, 0x1f ;  /* 0x0000001f00007836 */ /* 0x001fe20000000000 */
[----:B------:R-:W-:-:S04]  /*9120*/  ULDC.64 UR24, c[0x0][0x198] ;  /* 0x0000660000187ab9 */ /* 0x000fc80000000a00 */
[----:B------:R-:W-:Y:S01]  /*9130*/  SHF.R.S32.HI R3, RZ, 0x1f, R0 ;  /* 0x0000001fff037819 */ /* 0x000fe20000011400 */
[----:B-1----:R-:W-:-:S03]  /*9140*/  IMAD.U32 R10, RZ, RZ, UR10 ;  /* 0x0000000aff0a7e24 */ /* 0x002fc6000f8e00ff */
[----:B------:R-:W-:Y:S01]  /*9150*/  LEA.HI R3, R3, R0, RZ, 0x5 ;  /* 0x0000000003037211 */ /* 0x000fe200078f28ff */
[----:B------:R-:W-:-:S03]  /*9160*/  IMAD.MOV.U32 R0, RZ, RZ, 0x1 ;  /* 0x00000001ff007424 */ /* 0x000fc600078e00ff */
[----:B------:R-:W-:Y:S01]  /*9170*/  SHF.R.S32.HI R8, RZ, 0x5, R3 ;  /* 0x00000005ff087819 */ /* 0x000fe20000011403 */
[----:B------:R-:W-:-:S04]  /*9180*/  IMAD.MOV.U32 R3, RZ, RZ, RZ ;  /* 0x000000ffff037224 */ /* 0x000fc800078e00ff */
[----:B------:R-:W-:-:S07]  /*9190*/  VIADD R11, R8, 0x1 ;  /* 0x00000001080b7836 */ /* 0x000fce0000000000 */
.L_x_305:
[----:B------:R-:W-:-:S03]  /*91a0*/  UMOV UR5, 0xffffffff ;  /* 0xffffffff00057882 */ /* 0x000fc60000000000 */
[----:B------:R-:W-:Y:S05]  /*91b0*/  BRA.DIV UR5, `(.L_x_295) ;  /* 0x0000000e05b07947 */ /* 0x000fea000b800000 */
[----:B------:R-:W-:-:S13]  /*91c0*/  ELECT P6, URZ, PT ;  /* 0x00000000003f782f */ /* 0x000fda00038c0000 */
.L_x_316:
[----:B------:R-:W0:Y:S01]  /*91d0*/  LDC R4, c[0x0][0x28c] ;  /* 0x0000a300ff047b82 */ /* 0x000e220000000800 */
[----:B------:R-:W-:Y:S01]  /*91e0*/  BSSY B1, `(.L_x_296) ;  /* 0x000003b000017945 */ /* 0x000fe20003800000 */
[----:B0-----:R-:W-:-:S13]  /*91f0*/  ISETP.LT.OR P6, PT, R4, 0x1, !P6 ;  /* 0x000000010400780c */ /* 0x001fda00077c1670 */
[----:B------:R-:W-:Y:S05]  /*9200*/  @P6 BRA `(.L_x_297) ;  /* 0x0000000000e06947 */ /* 0x000fea0003800000 */
[----:B------:R-:W-:Y:S02]  /*9210*/  IMAD R13, R13, 0x2, R10 ;  /* 0x000000020d0d7824 */ /* 0x000fe400078e020a */
[----:B------:R-:W-:Y:S02]  /*9220*/  IMAD.SHL.U32 R20, R7, 0x100, RZ ;  /* 0x0000010007147824 */ /* 0x000fe400078e00ff */
[----:B------:R-:W-:Y:S02]  /*9230*/  IMAD.MOV.U32 R21, RZ, RZ, RZ ;  /* 0x000000ffff157224 */ /* 0x000fe400078e00ff */
[----:B------:R-:W-:Y:S02]  /*9240*/  IMAD.MOV.U32 R4, RZ, RZ, R11 ;  /* 0x000000ffff047224 */ /* 0x000fe400078e000b */
[----:B------:R-:W-:Y:S02]  /*9250*/  IMAD.MOV.U32 R5, RZ, RZ, R0 ;  /* 0x000000ffff057224 */ /* 0x000fe400078e0000 */
[----:B------:R-:W-:-:S02]  /*9260*/  IMAD.MOV.U32 R7, RZ, RZ, R3 ;  /* 0x000000ffff077224 */ /* 0x000fc400078e0003 */
[----:B------:R-:W-:-:S07]  /*9270*/  IMAD.SHL.U32 R15, R13, 0x40, RZ ;  /* 0x000000400d0f7824 */ /* 0x000fce00078e00ff */
.L_x_300:
[----:B------:R-:W0:Y:S01]  /*9280*/  S2UR UR5, SR_CgaCtaId ;  /* 0x00000000000579c3 */ /* 0x000e220000008800 */
[----:B------:R-:W-:Y:S02]  /*9290*/  MOV R13, 0x400 ;  /* 0x00000400000d7802 */ /* 0x000fe40000000f00 */
[----:B------:R-:W-:-:S13]  /*92a0*/  LOP3.LUT P1, RZ, R18, 0x7f, RZ, 0xc0, !PT ;  /* 0x0000007f12ff7812 */ /* 0x000fda000782c0ff */
[----:B------:R-:W1:Y:S01]  /*92b0*/  @!P1 LDC R14, c[0x0][0x500] ;  /* 0x00014000ff0e9b82 */ /* 0x000e620000000800 */
[----:B0-----:R-:W-:-:S05]  /*92c0*/  IMAD.U32 R10, RZ, RZ, UR5 ;  /* 0x00000005ff0a7e24 */ /* 0x001fca000f8e00ff */
[----:B------:R-:W-:Y:S02]  /*92d0*/  LEA R24, R10, R13, 0x18 ;  /* 0x0000000d0a187211 */ /* 0x000fe400078ec0ff */
[----:B------:R-:W-:-:S03]  /*92e0*/  SHF.L.U32 R13, R5, 0x1f, RZ ;  /* 0x0000001f050d7819 */ /* 0x000fc600000006ff */
[----:B------:R-:W-:-:S04]  /*92f0*/  IMAD R22, R7, 0x8, R24 ;  /* 0x0000000807167824 */ /* 0x000fc800078e0218 */
[----:B------:R-:W0:Y:S02]  /*9300*/  SYNCS.PHASECHK.TRANS64.TRYWAIT P0, [R22+URZ+0x20], R13 ;  /* 0x0000200d160075a7 */ /* 0x000e24000800017f */
[----:B01----:R-:W-:Y:S05]  /*9310*/  @!P0 BRA `(.L_x_298) ;  /* 0x0000000c00788947 */ /* 0x003fea0003800000 */
.L_x_317:
[----:B0-----:R-:W-:Y:S01]  /*9320*/  PRMT R13, R12, 0x9910, RZ ;  /* 0x000099100c0d7816 */ /* 0x001fe200000000ff */
[----:B------:R0:W-:Y:S03]  /*9330*/  @!P1 SYNCS.ARRIVE.TRANS64 RZ, [R22+URZ], R14 ;  /* 0x0000000e16ff99a7 */ /* 0x0001e6000800003f */
[----:B------:R-:W-:-:S13]  /*9340*/  ISETP.NE.AND P0, PT, R13, 0x2, PT ;  /* 0x000000020d00780c */ /* 0x000fda0003f05270 */
[----:B0-----:R-:W-:Y:S05]  /*9350*/  @P0 BRA `(.L_x_299) ;  /* 0x0000000000040947 */ /* 0x001fea0003800000 */
[----:B------:R-:W-:Y:S01]  /*9360*/  BPT.TRAP 0x1 ;  /* 0x000000040000795c */ /* 0x000fe20000300000 */
.L_x_299:
[----:B------:R-:W-:Y:S01]  /*9370*/  IMAD R13, R7, 0x2, R10 ;  /* 0x00000002070d7824 */ /* 0x000fe200078e020a */
[----:B------:R-:W-:Y:S01]  /*9380*/  R2UR UR9, R22 ;  /* 0x00000000160972ca */ /* 0x000fe200000e0000 */
[----:B------:R-:W-:Y:S01]  /*9390*/  VIADD R4, R4, 0xffffffff ;  /* 0xffffffff04047836 */ /* 0x000fe20000000000 */
[----:B------:R-:W-:Y:S01]  /*93a0*/  UIADD3 UR6, UP0, UR24, 0xf0, URZ ;  /* 0x000000f018067890 */ /* 0x000fe2000ff1e03f */
[----:B------:R-:W-:Y:S01]  /*93b0*/  IMAD.SHL.U32 R13, R13, 0x800, RZ ;  /* 0x000008000d0d7824 */ /* 0x000fe200078e00ff */
[----:B------:R-:W-:Y:S01]  /*93c0*/  R2UR UR11, R15 ;  /* 0x000000000f0b72ca */ /* 0x000fe200000e0000 */
[----:B------:R-:W-:Y:S01]  /*93d0*/  UIADD3 UR26, UP1, UR24, 0x1f0, URZ ;  /* 0x000001f0181a7890 */ /* 0x000fe2000ff3e03f */
[----:B------:R-:W-:Y:S01]  /*93e0*/  R2UR UR10, R21 ;  /* 0x00000000150a72ca */ /* 0x000fe200000e0000 */
[--C-:B------:R-:W-:Y:S01]  /*93f0*/  IMAD R13, R13, 0x4, R24.reuse ;  /* 0x000000040d0d7824 */ /* 0x100fe200078e0218 */
[----:B------:R-:W-:Y:S01]  /*9400*/  R2UR UR12, R6 ;  /* 0x00000000060c72ca */ /* 0x000fe200000e0000 */
[----:B------:R-:W-:Y:S01]  /*9410*/  IMAD R24, R7, 0x8000, R24 ;  /* 0x0000800007187824 */ /* 0x000fe200078e0218 */
[----:B------:R-:W-:Y:S01]  /*9420*/  R2UR UR19, R20 ;  /* 0x00000000141372ca */ /* 0x000fe200000e0000 */
[----:B------:R-:W-:Y:S01]  /*9430*/  UIADD3.X UR7, URZ, UR25, URZ, UP0, !UPT ;  /* 0x000000193f077290 */ /* 0x000fe200087fe43f */
[----:B------:R-:W-:Y:S01]  /*9440*/  R2UR UR5, R13 ;  /* 0x000000000d0572ca */ /* 0x000fe200000e0000 */
[----:B------:R-:W-:Y:S01]  /*9450*/  VIADD R7, R7, 0x1 ;  /* 0x0000000107077836 */ /* 0x000fe20000000000 */
[----:B------:R-:W-:Y:S01]  /*9460*/  R2UR UR8, R24 ;  /* 0x00000000180872ca */ /* 0x000fe200000e0000 */
[----:B------:R-:W-:Y:S01]  /*9470*/  UIADD3.X UR27, URZ, UR25, URZ, UP1, !UPT ;  /* 0x000000193f1b7290 */ /* 0x000fe20008ffe43f */
[----:B------:R-:W-:Y:S01]  /*9480*/  ISETP.GT.AND P1, PT, R4, 0x1, PT ;  /* 0x000000010400780c */ /* 0x000fe20003f24270 */
[----:B------:R-:W-:Y:S01]  /*9490*/  UMOV UR20, 0x30000 ;  /* 0x0003000000147882 */ /* 0x000fe20000000000 */
[----:B------:R-:W-:Y:S01]  /*94a0*/  UMOV UR14, 0x0 ;  /* 0x00000000000e7882 */ /* 0x000fe20000000000 */
[----:B------:R-:W-:Y:S01]  /*94b0*/  UMOV UR15, 0x10000000 ;  /* 0x10000000000f7882 */ /* 0x000fe20000000000 */
[----:B------:R-:W-:Y:S01]  /*94c0*/  ISETP.NE.AND P0, PT, R7, 0x4, PT ;  /* 0x000000040700780c */ /* 0x000fe20003f05270 */
[----:B------:R-:W-:-:S03]  /*94d0*/  VIADD R21, R21, 0x20 ;  /* 0x0000002015157836 */ /* 0x000fc60000000000 */
[----:B------:R-:W-:Y:S01]  /*94e0*/  SEL R14, RZ, 0x1, P0 ;  /* 0x00000001ff0e7807 */ /* 0x000fe20000000000 */
[----:B------:R-:W-:Y:S01]  /*94f0*/  UIADD3 UR5, UR5, 0x100, URZ ;  /* 0x0000010005057890 */ /* 0x000fe2000fffe03f */
[----:B------:R-:W-:Y:S01]  /*9500*/  SEL R7, R7, RZ, P0 ;  /* 0x000000ff07077207 */ /* 0x000fe20000000000 */
[----:B------:R-:W-:Y:S01]  /*9510*/  UIADD3 UR16, UR8, 0x10100, URZ ;  /* 0x0001010008107890 */ /* 0x000fe2000fffe03f */
[----:B------:R-:W-:-:S04]  /*9520*/  LOP3.LUT R5, R5, R14, RZ, 0x3c, !PT ;  /* 0x0000000e05057212 */ /* 0x000fc800078e3cff */
[----:B------:R-:W-:Y:S02]  /*9530*/  UMOV UR8, UR5 ;  /* 0x0000000500087c82 */ /* 0x000fe40008000000 */
[----:B------:R0:W-:Y:S02]  /*9540*/  UTMALDG.3D.MULTICAST [UR8], [UR6], UR20, desc[UR14] ;  /* 0x00000e08060073b4 */ /* 0x0001e40008011814 */
[----:B0-----:R-:W-:Y:S01]  /*9550*/  UMOV UR8, UR16 ;  /* 0x0000001000087c82 */ /* 0x001fe20008000000 */
[----:B------:R-:W-:Y:S02]  /*9560*/  UMOV UR11, UR19 ;  /* 0x00000013000b7c82 */ /* 0x000fe40008000000 */
[----:B------:R0:W-:Y:S02]  /*9570*/  UTMALDG.3D [UR8], [UR26], desc[UR14] ;  /* 0x00000e081a0075b4 */ /* 0x0001e40008011000 */
[----:B0-----:R-:W-:Y:S05]  /*9580*/  @P1 BRA `(.L_x_300) ;  /* 0xfffffffc003c1947 */ /* 0x001fea000383ffff */
.L_x_297:
[----:B------:R-:W-:Y:S05]  /*9590*/  BSYNC B1 ;  /* 0x0000000000017941 */ /* 0x000fea0003800000 */
.L_x_296:
[----:B------:R-:W-:Y:S01]  /*95a0*/  LOP3.LUT P1, RZ, R9, 0xff, RZ, 0xc0, !PT ;  /* 0x000000ff09ff7812 */ /* 0x000fe2000782c0ff */
[----:B------:R-:W-:Y:S01]  /*95b0*/  IMAD.IADD R3, R8, 0x1, R3 ;  /* 0x0000000108037824 */ /* 0x000fe200078e0203 */
[----:B------:R-:W-:Y:S01]  /*95c0*/  IADD3 R16, P2, R16, UR22, RZ ;  /* 0x0000001610107c10 */ /* 0x000fe2000ff5e0ff */
[----:B------:R-:W-:Y:S01]  /*95d0*/  ULDC.64 UR6, c[0x0][0x650] ;  /* 0x0001940000067ab9 */ /* 0x000fe20000000a00 */
[----:B------:R-:W-:Y:S01]  /*95e0*/  BSSY B1, `(.L_x_301) ;  /* 0x000006c000017945 */ /* 0x000fe20003800000 */
[----:B------:R-:W-:Y:S01]  /*95f0*/  IMAD.MOV.U32 R13, RZ, RZ, -0x1 ;  /* 0xffffffffff0d7424 */ /* 0x000fe200078e00ff */
[----:B------:R-:W-:Y:S01]  /*9600*/  ISETP.GT.U32.AND P0, PT, R3, 0x3, PT ;  /* 0x000000030300780c */ /* 0x000fe20003f04070 */
[----:B------:R-:W-:Y:S01]  /*9610*/  IMAD.MOV.U32 R7, RZ, RZ, -0x1 ;  /* 0xffffffffff077424 */ /* 0x000fe200078e00ff */
[----:B------:R-:W-:Y:S01]  /*9620*/  SHF.R.U32.HI R4, RZ, 0x2, R3 ;  /* 0x00000002ff047819 */ /* 0x000fe20000011603 */
[----:B------:R-:W-:Y:S01]  /*9630*/  IMAD.MOV.U32 R6, RZ, RZ, -0x1 ;  /* 0xffffffffff067424 */ /* 0x000fe200078e00ff */
[----:B------:R-:W-:-:S02]  /*9640*/  ISETP.LT.U32.AND P0, PT, R8, 0x4, P0 ;  /* 0x000000040800780c */ /* 0x000fc40000701070 */
[----:B------:R-:W-:Y:S01]  /*9650*/  IADD3.X R17, R17, UR13, RZ, P2, !PT ;  /* 0x0000000d11117c10 */ /* 0x000fe200097fe4ff */
[----:B------:R-:W0:Y:S01]  /*9660*/  @P1 S2R R10, SR_CgaCtaId ;  /* 0x00000000000a1919 */ /* 0x000e220000008800 */
[----:B------:R-:W-:Y:S02]  /*9670*/  @P1 MOV R5, 0x400 ;  /* 0x0000040000051802 */ /* 0x000fe40000000f00 */
[----:B------:R-:W-:Y:S02]  /*9680*/  ISETP.GE.U32.AND P2, PT, R16, UR6, PT ;  /* 0x0000000610007c0c */ /* 0x000fe4000bf46070 */
[----:B------:R-:W-:Y:S02]  /*9690*/  LOP3.LUT R4, R4, 0x1, RZ, 0xc0, !PT ;  /* 0x0000000104047812 */ /* 0x000fe400078ec0ff */
[----:B------:R-:W-:Y:S02]  /*96a0*/  LOP3.LUT R3, R3, 0x3, RZ, 0xc0, !PT ;  /* 0x0000000303037812 */ /* 0x000fe400078ec0ff */
[----:B------:R-:W-:-:S02]  /*96b0*/  PRMT R9, RZ, 0x7610, R9 ;  /* 0x00007610ff097816 */ /* 0x000fc40000000009 */
[----:B0-----:R-:W-:-:S04]  /*96c0*/  @P1 LEA R5, R10, R5, 0x18 ;  /* 0x000000050a051211 */ /* 0x001fc800078ec0ff */
[----:B------:R0:W-:Y:S01]  /*96d0*/  @P1 SYNCS.ARRIVE.TRANS64.A1T0 RZ, [R5+URZ+0x58], RZ ;  /* 0x000058ff05ff19a7 */ /* 0x0001e2000810003f */
[----:B------:R-:W-:-:S04]  /*96e0*/  ISETP.NE.U32.AND P1, PT, R4, 0x1, PT ;  /* 0x000000010400780c */ /* 0x000fc80003f25070 */
[----:B------:R-:W-:Y:S02]  /*96f0*/  ISETP.GT.U32.AND P1, PT, R8, 0x3, !P1 ;  /* 0x000000030800780c */ /* 0x000fe40004f24070 */
[----:B0-----:R-:W-:Y:S02]  /*9700*/  SEL R5, RZ, 0x1, !P0 ;  /* 0x00000001ff057807 */ /* 0x001fe40004000000 */
[----:B------:R-:W-:Y:S02]  /*9710*/  ISETP.GE.U32.AND.EX P0, PT, R17, UR7, PT, P2 ;  /* 0x0000000711007c0c */ /* 0x000fe4000bf06120 */
[----:B------:R-:W-:-:S04]  /*9720*/  SEL R4, RZ, 0x1, !P1 ;  /* 0x00000001ff047807 */ /* 0x000fc80004800000 */
[----:B------:R-:W-:Y:S02]  /*9730*/  LOP3.LUT R0, R4, R0, R5, 0x96, !PT ;  /* 0x0000000004007212 */ /* 0x000fe400078e9605 */
[----:B------:R-:W-:-:S05]  /*9740*/  PRMT R4, RZ, 0x7610, R4 ;  /* 0x00007610ff047816 */ /* 0x000fca0000000004 */
[----:B------:R-:W-:Y:S05]  /*9750*/  @P0 BRA `(.L_x_302) ;  /* 0x0000000400500947 */ /* 0x000fea0003800000 */
[----:B------:R-:W0:Y:S01]  /*9760*/  S2R R15, SR_CTAID.X ;  /* 0x00000000000f7919 */ /* 0x000e220000002500 */
[----:B------:R-:W-:Y:S01]  /*9770*/  ULDC.64 UR6, c[0x0][0x628] ;  /* 0x00018a0000067ab9 */ /* 0x000fe20000000a00 */
[----:B------:R-:W1:Y:S01]  /*9780*/  LDC R20, c[0x0][0x144] ;  /* 0x00005100ff147b82 */ /* 0x000e620000000800 */
[----:B------:R-:W-:Y:S01]  /*9790*/  ISETP.NE.U32.AND P0, PT, RZ, UR6, PT ;  /* 0x00000006ff007c0c */ /* 0x000fe2000bf05070 */
[----:B------:R-:W2:Y:S01]  /*97a0*/  S2R R13, SR_CTAID.Y ;  /* 0x00000000000d7919 */ /* 0x000ea20000002600 */
[----:B------:R-:W-:Y:S01]  /*97b0*/  ULDC UR8, c[0x0][0x630] ;  /* 0x00018c0000087ab9 */ /* 0x000fe20000000800 */
[----:B------:R-:W-:Y:S01]  /*97c0*/  ULDC UR9, c[0x0][0x150] ;  /* 0x0000540000097ab9 */ /* 0x000fe20000000800 */
[----:B------:R-:W-:Y:S01]  /*97d0*/  ISETP.NE.AND.EX P0, PT, RZ, UR7, PT, P0 ;  /* 0x00000007ff007c0c */ /* 0x000fe2000bf05300 */
[----:B------:R-:W-:Y:S02]  /*97e0*/  IMAD.MOV.U32 R4, RZ, RZ, R16 ;  /* 0x000000ffff047224 */ /* 0x000fe400078e0010 */
[----:B------:R-:W-:Y:S01]  /*97f0*/  IMAD.MOV.U32 R5, RZ, RZ, R17 ;  /* 0x000000ffff057224 */ /* 0x000fe200078e0011 */
[----:B0-----:R-:W-:-:S09]  /*9800*/  I2FP.F32.U32 R22, R15 ;  /* 0x0000000f00167245 */ /* 0x001fd20000201000 */
[----:B------:R-:W-:Y:S05]  /*9810*/  @!P0 BRA `(.L_x_303) ;  /* 0x0000000000288947 */ /* 0x000fea0003800000 */
[----:B------:R-:W-:Y:S02]  /*9820*/  ULDC UR5, c[0x0][0x634] ;  /* 0x00018d0000057ab9 */ /* 0x000fe40000000800 */
[----:B------:R-:W-:-:S05]  /*9830*/  IADD3 R5, P0, R16, UR5, RZ ;  /* 0x0000000510057c10 */ /* 0x000fca000ff1e0ff */
[----:B------:R-:W-:-:S04]  /*9840*/  IMAD.X R21, RZ, RZ, R17, P0 ;  /* 0x000000ffff157224 */ /* 0x000fc800000e0611 */
[----:B------:R-:W-:-:S04]  /*9850*/  IMAD.WIDE.U32 R6, R21, UR6, RZ ;  /* 0x0000000615067c25 */ /* 0x000fc8000f8e00ff */
[----:B------:R-:W-:-:S04]  /*9860*/  IMAD.WIDE.U32 R6, P0, R5, UR7, R6 ;  /* 0x0000000705067c25 */ /* 0x000fc8000f800006 */
[----:B------:R-:W-:-:S04]  /*9870*/  IMAD.WIDE.U32 R4, R5, UR6, RZ ;  /* 0x0000000605047c25 */ /* 0x000fc8000f8e00ff */
[----:B------:R-:W-:Y:S01]  /*9880*/  IMAD.MOV.U32 R4, RZ, RZ, R7 ;  /* 0x000000ffff047224 */ /* 0x000fe200078e0007 */
[----:B------:R-:W-:Y:S01]  /*9890*/  IADD3 RZ, P1, R5, R6, RZ ;  /* 0x0000000605ff7210 */ /* 0x000fe20007f3e0ff */
[----:B------:R-:W-:-:S04]  /*98a0*/  IMAD.X R5, RZ, RZ, RZ, P0 ;  /* 0x000000ffff057224 */ /* 0x000fc800000e06ff */
[----:B------:R-:W-:-:S08]  /*98b0*/  IMAD.WIDE.U32.X R4, R21, UR7, R4, P1 ;  /* 0x0000000715047c25 */ /* 0x000fd000088e0404 */
.L_x_303:
[----:B------:R-:W-:Y:S01]  /*98c0*/  FMUL R22, R22, UR9 ;  /* 0x0000000916167c20 */ /* 0x000fe20008400000 */
[--C-:B------:R-:W-:Y:S01]  /*98d0*/  SHF.R.U64 R14, R4, UR8, R5.reuse ;  /* 0x00000008040e7c19 */ /* 0x100fe20008001205 */
[----:B------:R-:W-:Y:S01]  /*98e0*/  ULDC.64 UR6, c[0x0][0x620] ;  /* 0x0001880000067ab9 */ /* 0x000fe20000000a00 */
[----:B------:R-:W-:Y:S01]  /*98f0*/  SHF.R.U32.HI R4, RZ, UR8, R5 ;  /* 0x00000008ff047c19 */ /* 0x000fe20008011605 */
[----:B------:R-:W-:Y:S01]  /*9900*/  ULDC.64 UR8, c[0x0][0x640] ;  /* 0x0001900000087ab9 */ /* 0x000fe20000000a00 */
[----:B------:R-:W-:Y:S01]  /*9910*/  IADD3 R5, P0, RZ, -R14, RZ ;  /* 0x8000000eff057210 */ /* 0x000fe20007f1e0ff */
[----:B------:R-:W0:Y:S01]  /*9920*/  F2I.U32.TRUNC.NTZ R22, R22 ;  /* 0x0000001600167305 */ /* 0x000e22000020f000 */
[----:B------:R-:W-:-:S03]  /*9930*/  ULDC UR5, c[0x0][0x618] ;  /* 0x0001860000057ab9 */ /* 0x000fc60000000800 */
[----:B------:R-:W-:Y:S01]  /*9940*/  IMAD.X R4, RZ, RZ, ~R4, P0 ;  /* 0x000000ffff047224 */ /* 0x000fe200000e0e04 */
[----:B------:R-:W-:-:S03]  /*9950*/  ISETP.NE.U32.AND P0, PT, RZ, UR8, PT ;  /* 0x00000008ff007c0c */ /* 0x000fc6000bf05070 */
[----:B------:R-:W-:Y:S01]  /*9960*/  IMAD R4, R4, UR6, RZ ;  /* 0x0000000604047c24 */ /* 0x000fe2000f8e02ff */
[----:B------:R-:W-:-:S03]  /*9970*/  ISETP.NE.AND.EX P0, PT, RZ, UR9, PT, P0 ;  /* 0x00000009ff007c0c */ /* 0x000fc6000bf05300 */
[C---:B------:R-:W-:Y:S02]  /*9980*/  IMAD R7, R5.reuse, UR7, R4 ;  /* 0x0000000705077c24 */ /* 0x040fe4000f8e0204 */
[----:B------:R-:W-:Y:S01]  /*9990*/  IMAD.WIDE.U32 R4, R5, UR6, R16 ;  /* 0x0000000605047c25 */ /* 0x000fe2000f8e0010 */
[----:B------:R-:W-:-:S03]  /*99a0*/  ULDC UR6, c[0x0][0x154] ;  /* 0x0000550000067ab9 */ /* 0x000fc60000000800 */
[----:B0-----:R-:W-:Y:S02]  /*99b0*/  IMAD.MOV R6, RZ, RZ, -R22 ;  /* 0x000000ffff067224 */ /* 0x001fe400078e0a16 */
[----:B------:R-:W-:Y:S02]  /*99c0*/  IMAD.IADD R5, R5, 0x1, R7 ;  /* 0x0000000105057824 */ /* 0x000fe400078e0207 */
[----:B-1----:R-:W-:Y:S01]  /*99d0*/  IMAD R15, R20, R6, R15 ;  /* 0x00000006140f7224 */ /* 0x002fe200078e020f */
[----:B--2---:R-:W-:Y:S01]  /*99e0*/  I2FP.F32.U32 R6, R13 ;  /* 0x0000000d00067245 */ /* 0x004fe20000201000 */
[----:B------:R-:W0:Y:S01]  /*99f0*/  LDC R20, c[0x0][0x148] ;  /* 0x00005200ff147b82 */ /* 0x000e220000000800 */
[--C-:B------:R-:W-:Y:S02]  /*9a00*/  SHF.R.U64 R21, R4, UR5, R5.reuse ;  /* 0x0000000504157c19 */ /* 0x100fe40008001205 */
[----:B------:R-:W-:Y:S01]  /*9a10*/  SHF.R.U32.HI R4, RZ, UR5, R5 ;  /* 0x00000005ff047c19 */ /* 0x000fe20008011605 */
[----:B------:R-:W-:Y:S01]  /*9a20*/  FMUL R6, R6, UR6 ;  /* 0x0000000606067c20 */ /* 0x000fe20008400000 */
[----:B------:R-:W-:-:S02]  /*9a30*/  ULDC UR5, c[0x0][0x608] ;  /* 0x0001820000057ab9 */ /* 0x000fc40000000800 */
[--C-:B------:R-:W-:Y:S01]  /*9a40*/  SHF.R.U64 R23, R21, UR5, R4.reuse ;  /* 0x0000000515177c19 */ /* 0x100fe20008001204 */
[----:B------:R1:W2:Y:S01]  /*9a50*/  F2I.U32.TRUNC.NTZ R24, R6 ;  /* 0x0000000600187305 */ /* 0x0002a2000020f000 */
[----:B------:R-:W-:Y:S01]  /*9a60*/  SHF.R.U32.HI R4, RZ, UR5, R4 ;  /* 0x00000005ff047c19 */ /* 0x000fe20008011604 */
[----:B------:R-:W-:-:S03]  /*9a70*/  ULDC UR5, c[0x0][0x658] ;  /* 0x0001960000057ab9 */ /* 0x000fc60000000800 */
[--C-:B------:R-:W-:Y:S02]  /*9a80*/  SHF.R.U64 R22, R23, UR5, R4.reuse ;  /* 0x0000000517167c19 */ /* 0x100fe40008001204 */
[----:B------:R-:W-:-:S03]  /*9a90*/  SHF.R.U32.HI R25, RZ, UR5, R4 ;  /* 0x00000005ff197c19 */ /* 0x000fc60008011604 */
[----:B------:R-:W-:Y:S02]  /*9aa0*/  IMAD.MOV.U32 R4, RZ, RZ, R22 ;  /* 0x000000ffff047224 */ /* 0x000fe400078e0016 */
[----:B------:R-:W-:Y:S01]  /*9ab0*/  IMAD.MOV.U32 R5, RZ, RZ, R25 ;  /* 0x000000ffff057224 */ /* 0x000fe200078e0019 */
[----:B-1----:R-:W-:Y:S06]  /*9ac0*/  @!P0 BRA `(.L_x_304) ;  /* 0x0000000000288947 */ /* 0x002fec0003800000 */
        /* <DEDUP_REMOVED lines=10> */
.L_x_304:
[----:B------:R-:W-:Y:S01]  /*9b70*/  ISETP.NE.AND P0, PT, R2, 0x1, PT ;  /* 0x000000010200780c */ /* 0x000fe20003f05270 */
[----:B------:R-:W-:Y:S01]  /*9b80*/  ULDC UR5, c[0x0][0x648] ;  /* 0x0001920000057ab9 */ /* 0x000fe20000000800 */
[----:B------:R-:W-:Y:S01]  /*9b90*/  LOP3.LUT R23, R23, UR17, RZ, 0xc0, !PT ;  /* 0x0000001117177c12 */ /* 0x000fe2000f8ec0ff */
[----:B--2---:R-:W-:Y:S01]  /*9ba0*/  IMAD.MOV R24, RZ, RZ, -R24 ;  /* 0x000000ffff187224 */ /* 0x004fe200078e0a18 */
[----:B------:R-:W-:Y:S01]  /*9bb0*/  SHF.R.U64 R4, R4, UR5, R5 ;  /* 0x0000000504047c19 */ /* 0x000fe20008001205 */
[----:B------:R-:W-:Y:S01]  /*9bc0*/  ULDC UR5, c[0x0][0x638] ;  /* 0x00018e0000057ab9 */ /* 0x000fe20000000800 */
[----:B------:R-:W-:Y:S01]  /*9bd0*/  LOP3.LUT R21, R21, UR4, RZ, 0xc0, !PT ;  /* 0x0000000415157c12 */ /* 0x000fe2000f8ec0ff */
[----:B------:R-:W-:Y:S01]  /*9be0*/  ULDC UR6, c[0x0][0x610] ;  /* 0x0001840000067ab9 */ /* 0x000fe20000000800 */
[----:B------:R-:W-:Y:S02]  /*9bf0*/  IMAD.MOV.U32 R6, RZ, RZ, R14 ;  /* 0x000000ffff067224 */ /* 0x000fe400078e000e */
[----:B------:R-:W-:-:S02]  /*9c00*/  IMAD.MOV R5, RZ, RZ, -R4 ;  /* 0x000000ffff057224 */ /* 0x000fc400078e0a04 */
[----:B------:R-:W-:Y:S02]  /*9c10*/  IMAD R4, R4, UR18, R23 ;  /* 0x0000001204047c24 */ /* 0x000fe4000f8e0217 */
[----:B0-----:R-:W-:Y:S02]  /*9c20*/  @P0 IMAD R15, R20, R24, R13 ;  /* 0x00000018140f0224 */ /* 0x001fe400078e020d */
[----:B------:R-:W-:Y:S01]  /*9c30*/  IMAD R22, R5, UR5, R22 ;  /* 0x0000000505167c24 */ /* 0x000fe2000f8e0216 */
[----:B------:R-:W-:Y:S01]  /*9c40*/  ULDC UR5, c[0x0][0x600] ;  /* 0x0001800000057ab9 */ /* 0x000fe20000000800 */
[----:B------:R-:W-:Y:S02]  /*9c50*/  IMAD R15, R4, UR6, R15 ;  /* 0x00000006040f7c24 */ /* 0x000fe4000f8e020f */
[----:B------:R-:W-:Y:S02]  /*9c60*/  IMAD R22, R22, UR5, R21 ;  /* 0x0000000516167c24 */ /* 0x000fe4000f8e0215 */
[----:B------:R-:W-:-:S03]  /*9c70*/  IMAD.MOV.U32 R4, RZ, RZ, 0x1 ;  /* 0x00000001ff047424 */ /* 0x000fc600078e00ff */
[----:B------:R-:W-:Y:S02]  /*9c80*/  SEL R7, R22, R15, !P0 ;  /* 0x0000000f16077207 */ /* 0x000fe40004000000 */
[----:B------:R-:W-:-:S07]  /*9c90*/  SEL R13, R15, R22, !P0 ;  /* 0x000000160f0d7207 */ /* 0x000fce0004000000 */
.L_x_302:
[----:B------:R-:W-:Y:S05]  /*9ca0*/  BSYNC B1 ;  /* 0x0000000000017941 */ /* 0x000fea0003800000 */
.L_x_301:
[----:B------:R-:W-:-:S13]  /*9cb0*/  LOP3.LUT P0, RZ, R4, 0xff, RZ, 0xc0, !PT ;  /* 0x000000ff04ff7812 */ /* 0x000fda000780c0ff */
[----:B------:R-:W-:Y:S05]  /*9cc0*/  @P0 BRA `(.L_x_305) ;  /* 0xfffffff400340947 */ /* 0x000fea000383ffff */
[----:B------:R-:W-:Y:S05]  /*9cd0*/  BSYNC B0 ;  /* 0x0000000000007941 */ /* 0x000fea0003800000 */
.L_x_294:
[----:B------:R-:W-:-:S03]  /*9ce0*/  UMOV UR5, 0xffffffff ;  /* 0xffffffff00057882 */ /* 0x000fc60000000000 */
[----:B------:R-:W-:Y:S05]  /*9cf0*/  BRA.DIV UR5, `(.L_x_306) ;  /* 0x0000000605147947 */ /* 0x000fea000b800000 */
[----:B------:R-:W-:-:S13]  /*9d00*/  ELECT P6, URZ, PT ;  /* 0x00000000003f782f */ /* 0x000fda00038c0000 */
.L_x_320:
[----:B------:R-:W-:Y:S04]  /*9d10*/  BSSY B0, `(.L_x_307) ;  /* 0x000002b000007945 */ /* 0x000fe80003800000 */
[----:B------:R-:W-:Y:S05]  /*9d20*/  @!P6 BRA `(.L_x_308) ;  /* 0x0000000000a4e947 */ /* 0x000fea0003800000 */
[----:B------:R-:W-:-:S04]  /*9d30*/  LOP3.LUT R19, R19, 0x2, RZ, 0xfc, !PT ;  /* 0x0000000213137812 */ /* 0x000fc800078efcff */
[----:B------:R-:W-:-:S13]  /*9d40*/  ISETP.NE.AND P0, PT, R19, 0x3, PT ;  /* 0x000000031300780c */ /* 0x000fda0003f05270 */
[----:B------:R-:W-:Y:S05]  /*9d50*/  @!P0 BRA `(.L_x_309) ;  /* 0x0000000000048947 */ /* 0x000fea0003800000 */
[----:B------:R-:W-:Y:S01]  /*9d60*/  BPT.TRAP 0x1 ;  /* 0x000000040000795c */ /* 0x000fe20000300000 */
.L_x_309:
[----:B------:R-:W0:Y:S01]  /*9d70*/  S2R R5, SR_CgaCtaId ;  /* 0x0000000000057919 */ /* 0x000e220000008800 */
[----:B------:R-:W-:Y:S02]  /*9d80*/  MOV R2, 0x400 ;  /* 0x0000040000027802 */ /* 0x000fe40000000f00 */
[----:B------:R-:W-:Y:S02]  /*9d90*/  SHF.L.U32 R4, R0, 0x1f, RZ ;  /* 0x0000001f00047819 */ /* 0x000fe400000006ff */
[----:B0-----:R-:W-:-:S05]  /*9da0*/  LEA R2, R5, R2, 0x18 ;  /* 0x0000000205027211 */ /* 0x001fca00078ec0ff */
[----:B------:R-:W-:-:S04]  /*9db0*/  VIADD R2, R2, 0x20 ;  /* 0x0000002002027836 */ /* 0x000fc80000000000 */
[C---:B------:R-:W-:Y:S02]  /*9dc0*/  IMAD R7, R3.reuse, 0x8, R2 ;  /* 0x0000000803077824 */ /* 0x040fe400078e0202 */
[----:B------:R-:W-:Y:S02]  /*9dd0*/  VIADD R3, R3, 0x1 ;  /* 0x0000000103037836 */ /* 0x000fe40000000000 */
[----:B------:R-:W0:Y:S03]  /*9de0*/  SYNCS.PHASECHK.TRANS64.TRYWAIT P0, [R7+URZ], R4 ;  /* 0x00000004070075a7 */ /* 0x000e26000800017f */
[----:B------:R-:W-:-:S04]  /*9df0*/  ISETP.NE.AND P1, PT, R3, 0x4, PT ;  /* 0x000000040300780c */ /* 0x000fc80003f25270 */
[----:B------:R-:W-:Y:S02]  /*9e00*/  SEL R5, RZ, 0x1, P1 ;  /* 0x00000001ff057807 */ /* 0x000fe40000800000 */
[----:B------:R-:W-:Y:S02]  /*9e10*/  SEL R3, R3, RZ, P1 ;  /* 0x000000ff03037207 */ /* 0x000fe40000800000 */
[----:B------:R-:W-:-:S03]  /*9e20*/  LOP3.LUT R6, R0, R5, RZ, 0x3c, !PT ;  /* 0x0000000500067212 */ /* 0x000fc600078e3cff */
[----:B------:R-:W-:Y:S01]  /*9e30*/  IMAD R8, R3, 0x8, R2 ;  /* 0x0000000803087824 */ /* 0x000fe200078e0202 */
[----:B------:R-:W-:Y:S01]  /*9e40*/  SHF.L.U32 R5, R6, 0x1f, RZ ;  /* 0x0000001f06057819 */ /* 0x000fe200000006ff */
[----:B0-----:R-:W-:Y:S06]  /*9e50*/  @!P0 BRA `(.L_x_310) ;  /* 0x0000000000dc8947 */ /* 0x001fec0003800000 */
.L_x_321:
[----:B------:R-:W1:Y:S01]  /*9e60*/  SYNCS.PHASECHK.TRANS64.TRYWAIT P0, [R8+URZ], R5 ;  /* 0x00000005080075a7 */ /* 0x000e62000800017f */
[----:B------:R-:W-:-:S05]  /*9e70*/  VIADD R0, R3, 0x1 ;  /* 0x0000000103007836 */ /* 0x000fca0000000000 */
[----:B------:R-:W-:-:S04]  /*9e80*/  ISETP.NE.AND P1, PT, R0, 0x4, PT ;  /* 0x000000040000780c */ /* 0x000fc80003f25270 */
[----:B------:R-:W-:Y:S02]  /*9e90*/  SEL R3, RZ, 0x1, P1 ;  /* 0x00000001ff037807 */ /* 0x000fe40000800000 */
[----:B0-----:R-:W-:Y:S02]  /*9ea0*/  SEL R7, R0, RZ, P1 ;  /* 0x000000ff00077207 */ /* 0x001fe40000800000 */
[----:B------:R-:W-:-:S03]  /*9eb0*/  LOP3.LUT R9, R6, R3, RZ, 0x3c, !PT ;  /* 0x0000000306097212 */ /* 0x000fc600078e3cff */
[----:B------:R-:W-:Y:S01]  /*9ec0*/  IMAD R11, R7, 0x8, R2 ;  /* 0x00000008070b7824 */ /* 0x000fe200078e0202 */
[----:B------:R-:W-:Y:S01]  /*9ed0*/  SHF.L.U32 R6, R9, 0x1f, RZ ;  /* 0x0000001f09067819 */ /* 0x000fe200000006ff */
[----:B-1----:R-:W-:Y:S06]  /*9ee0*/  @!P0 BRA `(.L_x_311) ;  /* 0x0000000000cc8947 */ /* 0x002fec0003800000 */
.L_x_322:
[----:B------:R-:W1:Y:S01]  /*9ef0*/  SYNCS.PHASECHK.TRANS64.TRYWAIT P0, [R11+URZ], R6 ;  /* 0x000000060b0075a7 */ /* 0x000e62000800017f */
[----:B------:R-:W-:-:S05]  /*9f00*/  VIADD R0, R7, 0x1 ;  /* 0x0000000107007836 */ /* 0x000fca0000000000 */
[----:B------:R-:W-:-:S04]  /*9f10*/  ISETP.NE.AND P1, PT, R0, 0x4, PT ;  /* 0x000000040000780c */ /* 0x000fc80003f25270 */
[----:B------:R-:W-:Y:S02]  /*9f20*/  SEL R4, RZ, 0x1, P1 ;  /* 0x00000001ff047807 */ /* 0x000fe40000800000 */
[----:B------:R-:W-:Y:S02]  /*9f30*/  SEL R3, R0, RZ, P1 ;  /* 0x000000ff00037207 */ /* 0x000fe40000800000 */
[----:B------:R-:W-:Y:S01]  /*9f40*/  LOP3.LUT R0, R9, R4, RZ, 0x3c, !PT ;  /* 0x0000000409007212 */ /* 0x000fe200078e3cff */
[----:B-1----:R-:W-:Y:S06]  /*9f50*/  @!P0 BRA `(.L_x_312) ;  /* 0x0000000000c48947 */ /* 0x002fec0003800000 */
.L_x_323:
[----:B------:R-:W-:Y:S01]  /*9f60*/  IMAD R3, R3, 0x8, R2 ;  /* 0x0000000803037824 */ /* 0x000fe200078e0202 */
[----:B------:R-:W-:-:S07]  /*9f70*/  SHF.L.U32 R0, R0, 0x1f, RZ ;  /* 0x0000001f00007819 */ /* 0x000fce00000006ff */
.L_x_313:
[----:B--2---:R2:W3:Y:S02]  /*9f80*/  SYNCS.PHASECHK.TRANS64.TRYWAIT P0, [R3+URZ], R0 ;  /* 0x00000000030075a7 */ /* 0x0044e4000800017f */
[----:B---3--:R-:W-:Y:S05]  /*9f90*/  @!P0 NANOSLEEP.SYNCS 0x989680 ;  /* 0x009896800000895d */ /* 0x008fea0003900000 */
[----:B------:R-:W3:Y:S02]  /*9fa0*/  @!P0 SYNCS.PHASECHK.TRANS64 P0, [R3+URZ], R0 ;  /* 0x00000000030085a7 */ /* 0x000ee4000800007f */
[----:B---3--:R-:W-:Y:S05]  /*9fb0*/  @!P0 BRA `(.L_x_313) ;  /* 0xfffffffc00f08947 */ /* 0x008fea000383ffff */
.L_x_308:
[----:B------:R-:W-:Y:S05]  /*9fc0*/  BSYNC B0 ;  /* 0x0000000000007941 */ /* 0x000fea0003800000 */
.L_x_307:
[----:B------:R-:W-:Y:S05]  /*9fd0*/  EXIT ;  /* 0x000000000000794d */ /* 0x000fea0003800000 */
.L_x_21:
[----:B---3--:R3:W4:Y:S02]  /*9fe0*/  SYNCS.PHASECHK.TRANS64.TRYWAIT P1, [R3+URZ], R0 ;  /* 0x00000000030075a7 */ /* 0x008724000802017f */
[----:B----4-:R-:W-:Y:S05]  /*9ff0*/  @!P1 NANOSLEEP.SYNCS 0x989680 ;  /* 0x009896800000995d */ /* 0x010fea0003900000 */
[----:B------:R-:W4:Y:S02]  /*a000*/  @!P1 SYNCS.PHASECHK.TRANS64 P1, [R3+URZ], R0 ;  /* 0x00000000030095a7 */ /* 0x000f24000802007f */
[----:B----4-:R-:W-:Y:S05]  /*a010*/  @!P1 BRA `(.L_x_21) ;  /* 0xfffffffc00f09947 */ /* 0x010fea000383ffff */
[----:B------:R-:W-:Y:S05]  /*a020*/  BRA `(.L_x_20) ;  /* 0xffffff7400207947 */ /* 0x000fea000383ffff */
.L_x_26:
[----:B-1----:R1:W2:Y:S02]  /*a030*/  SYNCS.PHASECHK.TRANS64.TRYWAIT P1, [R5+URZ], R4 ;  /* 0x00000004050075a7 */ /* 0x0022a4000802017f */
[----:B--2---:R-:W-:Y:S05]  /*a040*/  @!P1 NANOSLEEP.SYNCS 0x989680 ;  /* 0x009896800000995d */ /* 0x004fea0003900000 */
[----:B------:R-:W2:Y:S02]  /*a050*/  @!P1 SYNCS.PHASECHK.TRANS64 P1, [R5+URZ], R4 ;  /* 0x00000004050095a7 */ /* 0x000ea4000802007f */
[----:B--2---:R-:W-:Y:S05]  /*a060*/  @!P1 BRA `(.L_x_26) ;  /* 0xfffffffc00f09947 */ /* 0x004fea000383ffff */
[----:B------:R-:W-:Y:S05]  /*a070*/  BRA `(.L_x_25) ;  /* 0xffffff78001c7947 */ /* 0x000fea000383ffff */
.L_x_295:
[----:B------:R-:W-:Y:S01]  /*a080*/  BSSY B1, `(.L_x_314) ;  /* 0x0000006000017945 */ /* 0x000fe20003800000 */
[----:B------:R-:W-:-:S07]  /*a090*/  IMAD.MOV.U32 R15, RZ, RZ, -0x1 ;  /* 0xffffffffff0f7424 */ /* 0x000fce00078e00ff */
[----:B------:R-:W-:Y:S05]  /*a0a0*/  WARPSYNC.COLLECTIVE R15, `(.L_x_315) ;  /* 0x000000000f0c7348 */ /* 0x000fea0003c00000 */
[----:B------:R-:W-:Y:S02]  /*a0b0*/  ELECT P6, UR62, PT ;  /* 0x00000000003e782f */ /* 0x000fe400038c0000 */
[----:B------:R-:W-:Y:S01]  /*a0c0*/  MOV R14, UR62 ;  /* 0x0000003e000e7c02 */ /* 0x000fe20008000f00 */
[----:B------:R-:W-:Y:S10]  /*a0d0*/  ENDCOLLECTIVE ;  /* 0x000000000000791b */ /* 0x000ff40003800000 */
.L_x_315:
[----:B------:R-:W-:Y:S05]  /*a0e0*/  BSYNC B1 ;  /* 0x0000000000017941 */ /* 0x000fea0003800000 */
.L_x_314:
[----:B------:R-:W-:Y:S05]  /*a0f0*/  BRA `(.L_x_316) ;  /* 0xfffffff000347947 */ /* 0x000fea000383ffff */
.L_x_298:
[----:B0-----:R0:W1:Y:S02]  /*a100*/  SYNCS.PHASECHK.TRANS64.TRYWAIT P0, [R22+URZ+0x20], R13 ;  /* 0x0000200d160075a7 */ /* 0x001064000800017f */
[----:B-1----:R-:W-:Y:S05]  /*a110*/  @!P0 NANOSLEEP.SYNCS 0x989680 ;  /* 0x009896800000895d */ /* 0x002fea0003900000 */
[----:B------:R-:W1:Y:S02]  /*a120*/  @!P0 SYNCS.PHASECHK.TRANS64 P0, [R22+URZ+0x20], R13 ;  /* 0x0000200d160085a7 */ /* 0x000e64000800007f */
[----:B-1----:R-:W-:Y:S05]  /*a130*/  @!P0 BRA `(.L_x_298) ;  /* 0xfffffffc00f08947 */ /* 0x002fea000383ffff */
[----:B------:R-:W-:Y:S05]  /*a140*/  BRA `(.L_x_317) ;  /* 0xfffffff000747947 */ /* 0x000fea000383ffff */
.L_x_306:
[----:B------:R-:W-:Y:S01]  /*a150*/  BSSY B0, `(.L_x_318) ;  /* 0x0000006000007945 */ /* 0x000fe20003800000 */
[----:B------:R-:W-:-:S07]  /*a160*/  IMAD.MOV.U32 R15, RZ, RZ, -0x1 ;  /* 0xffffffffff0f7424 */ /* 0x000fce00078e00ff */
[----:B------:R-:W-:Y:S05]  /*a170*/  WARPSYNC.COLLECTIVE R15, `(.L_x_319) ;  /* 0x000000000f0c7348 */ /* 0x000fea0003c00000 */
[----:B------:R-:W-:Y:S02]  /*a180*/  ELECT P6, UR62, PT ;  /* 0x00000000003e782f */ /* 0x000fe400038c0000 */
[----:B------:R-:W-:Y:S01]  /*a190*/  MOV R14, UR62 ;  /* 0x0000003e000e7c02 */ /* 0x000fe20008000f00 */
[----:B------:R-:W-:Y:S10]  /*a1a0*/  ENDCOLLECTIVE ;  /* 0x000000000000791b */ /* 0x000ff40003800000 */
.L_x_319:
[----:B------:R-:W-:Y:S05]  /*a1b0*/  BSYNC B0 ;  /* 0x0000000000007941 */ /* 0x000fea0003800000 */
.L_x_318:
[----:B------:R-:W-:Y:S05]  /*a1c0*/  BRA `(.L_x_320) ;  /* 0xfffffff800d07947 */ /* 0x000fea000383ffff */
.L_x_310:
[----:B0-----:R0:W1:Y:S02]  /*a1d0*/  SYNCS.PHASECHK.TRANS64.TRYWAIT P0, [R7+URZ], R4 ;  /* 0x00000004070075a7 */ /* 0x001064000800017f */
[----:B-1----:R-:W-:Y:S05]  /*a1e0*/  @!P0 NANOSLEEP.SYNCS 0x989680 ;  /* 0x009896800000895d */ /* 0x002fea0003900000 */
[----:B------:R-:W1:Y:S02]  /*a1f0*/  @!P0 SYNCS.PHASECHK.TRANS64 P0, [R7+URZ], R4 ;  /* 0x00000004070085a7 */ /* 0x000e64000800007f */
[----:B-1----:R-:W-:Y:S05]  /*a200*/  @!P0 BRA `(.L_x_310) ;  /* 0xfffffffc00f08947 */ /* 0x002fea000383ffff */
[----:B------:R-:W-:Y:S05]  /*a210*/  BRA `(.L_x_321) ;  /* 0xfffffffc00107947 */ /* 0x000fea000383ffff */
.L_x_311:
[----:B0-----:R0:W1:Y:S02]  /*a220*/  SYNCS.PHASECHK.TRANS64.TRYWAIT P0, [R8+URZ], R5 ;  /* 0x00000005080075a7 */ /* 0x001064000800017f */
[----:B-1----:R-:W-:Y:S05]  /*a230*/  @!P0 NANOSLEEP.SYNCS 0x989680 ;  /* 0x009896800000895d */ /* 0x002fea0003900000 */
[----:B------:R-:W1:Y:S02]  /*a240*/  @!P0 SYNCS.PHASECHK.TRANS64 P0, [R8+URZ], R5 ;  /* 0x00000005080085a7 */ /* 0x000e64000800007f */
[----:B-1----:R-:W-:Y:S05]  /*a250*/  @!P0 BRA `(.L_x_311) ;  /* 0xfffffffc00f08947 */ /* 0x002fea000383ffff */
[----:B------:R-:W-:Y:S05]  /*a260*/  BRA `(.L_x_322) ;  /* 0xfffffffc00207947 */ /* 0x000fea000383ffff */
.L_x_312:
[----:B-1----:R1:W2:Y:S02]  /*a270*/  SYNCS.PHASECHK.TRANS64.TRYWAIT P0, [R11+URZ], R6 ;  /* 0x000000060b0075a7 */ /* 0x0022a4000800017f */
[----:B--2---:R-:W-:Y:S05]  /*a280*/  @!P0 NANOSLEEP.SYNCS 0x989680 ;  /* 0x009896800000895d */ /* 0x004fea0003900000 */
[----:B------:R-:W2:Y:S02]  /*a290*/  @!P0 SYNCS.PHASECHK.TRANS64 P0, [R11+URZ], R6 ;  /* 0x000000060b0085a7 */ /* 0x000ea4000800007f */
[----:B--2---:R-:W-:Y:S05]  /*a2a0*/  @!P0 BRA `(.L_x_312) ;  /* 0xfffffffc00f08947 */ /* 0x004fea000383ffff */
[----:B------:R-:W-:Y:S05]  /*a2b0*/  BRA `(.L_x_323) ;  /* 0xfffffffc00287947 */ /* 0x000fea000383ffff */
.L_x_324:
[----:B------:R-:W-:-:S00]  /*a2c0*/  BRA `(.L_x_324) ;  /* 0xfffffffc00fc7947 */ /* 0x000fc0000383ffff */
[----:B------:R-:W-:-:S00]  /*a2d0*/  NOP ;  /* 0x0000000000007918 */ /* 0x000fc00000000000 */
        /* <DEDUP_REMOVED lines=10> */
.L_x_325:


//--------------------- .nv.global.init           --------------------------
	.section	.nv.global.init,"aw",@progbits
.nv.global.init:
	.type		$str$22,@object
	.size		$str$22,($str$23 - $str$22)
$str$22:
        /*0000*/ 	.byte	0x6b, 0x5f, 0x74, 0x69, 0x6c, 0x65, 0x5f, 0x63, 0x6f, 0x75, 0x6e, 0x74, 0x20, 0x3e, 0x3d, 0x20
        /*0010*/ 	.byte	0x31, 0x00
	.type		$str$23,@object
	.size		$str$23,(__unnamed_1 - $str$23)
$str$23:
        /*0012*/ 	.byte	0x2f, 0x74, 0x6d, 0x70, 0x2f, 0x63, 0x75, 0x74, 0x6c, 0x61, 0x73, 0x73, 0x5f, 0x73, 0x77, 0x65
        /*0022*/ 	.byte	0x65, 0x70, 0x5f, 0x73, 0x72, 0x63, 0x2f, 0x69, 0x6e, 0x63, 0x6c, 0x75, 0x64, 0x65, 0x2f, 0x63
        /*0032*/ 	.byte	0x75, 0x74, 0x6c, 0x61, 0x73, 0x73, 0x2f, 0x67, 0x65, 0x6d, 0x6d, 0x2f, 0x63, 0x6f, 0x6c, 0x6c
        /*0042*/ 	.byte	0x65, 0x63, 0x74, 0x69, 0x76, 0x65, 0x2f, 0x73, 0x6d, 0x39, 0x30, 0x5f, 0x6d, 0x6d, 0x61, 0x5f
        /*0052*/ 	.byte	0x74, 0x6d, 0x61, 0x5f, 0x67, 0x6d, 0x6d, 0x61, 0x5f, 0x73, 0x73, 0x5f, 0x77, 0x61, 0x72, 0x70
        /*0062*/ 	.byte	0x73, 0x70, 0x65, 0x63, 0x69, 0x61, 0x6c, 0x69, 0x7a, 0x65, 0x64, 0x2e, 0x68, 0x70, 0x70, 0x00
	.type		__unnamed_1,@object
	.size		__unnamed_1,(.L_0 - __unnamed_1)
__unnamed_1:
        /*0072*/ 	.byte	0x76, 0x6f, 0x69, 0x64, 0x20, 0x63, 0x75, 0x74, 0x6c, 0x61, 0x73, 0x73, 0x3a, 0x3a, 0x67, 0x65
        /* <DEDUP_REMOVED lines=175> */
        /*0b72*/ 	.byte	0x74, 0x65, 0x3a, 0x3a, 0x69, 0x64, 0x65, 0x6e, 0x74, 0x69, 0x74, 0x79, 0x5d, 0x00
.L_0:


//--------------------- .nv.shared._ZN7cutlass13device_kernelINS_4gemm6kernel13GemmUniversalIN4cute5tupleIJiiiiEEENS1_10collective13CollectiveMmaINS1_34MainloopSm90TmaGmmaWarpSpecializedILi4ENS5_IJNS4_1CILi1EEENSA_ILi2EEESB_EEENS1_35KernelTmaWarpSpecializedCooperativeEEENS5_IJNSA_ILi128EEENSA_ILi256EEENSA_ILi32EEEEEEfNS5_IJlSB_lEEEfSK_NS4_8TiledMMAINS4_8MMA_AtomIJNS4_4SM904GMMA30MMA_64x256x8_F32TF32TF32_SS_TNILNSO_7ScaleInE1ELSQ_1EEEEEENS4_6LayoutINS5_IJSC_SB_SB_EEENS5_IJSB_NSA_ILi0EEESV_EEEEENS5_IJNS4_10UnderscoreESY_SY_EEEEENS4_23SM90_TMA_LOAD_MULTICASTENS4_14ComposedLayoutINS4_7SwizzleILi3ELi4ELi3EEENS4_18smem_ptr_flag_bitsILi32EEENST_INS5_IJNSA_ILi8EEESI_EEENS5_IJSI_SB_EEEEEEEvNS4_8identityENS4_13SM90_TMA_LOADES1B_vS1C_EENS_8epilogue10collective6detail29Sm90TmaWarpSpecializedAdapterINS1G_15DefaultEpilogueIfSK_SK_NS1F_6thread17LinearCombinationIfLi1EffLNS1K_9ScaleType4KindE0ELNS_15FloatRoundStyleE2EfEENS1_15EpilogueDefaultEEEEEvvEEEEvNT_6ParamsE --------------------------
	.section	.nv.shared._ZN7cutlass13device_kernelINS_4gemm6kernel13GemmUniversalIN4cute5tupleIJiiiiEEENS1_10collective13CollectiveMmaINS1_34MainloopSm90TmaGmmaWarpSpecializedILi4ENS5_IJNS4_1CILi1EEENSA_ILi2EEESB_EEENS1_35KernelTmaWarpSpecializedCooperativeEEENS5_IJNSA_ILi128EEENSA_ILi256EEENSA_ILi32EEEEEEfNS5_IJlSB_lEEEfSK_NS4_8TiledMMAINS4_8MMA_AtomIJNS4_4SM904GMMA30MMA_64x256x8_F32TF32TF32_SS_TNILNSO_7ScaleInE1ELSQ_1EEEEEENS4_6LayoutINS5_IJSC_SB_SB_EEENS5_IJSB_NSA_ILi0EEESV_EEEEENS5_IJNS4_10UnderscoreESY_SY_EEEEENS4_23SM90_TMA_LOAD_MULTICASTENS4_14ComposedLayoutINS4_7SwizzleILi3ELi4ELi3EEENS4_18smem_ptr_flag_bitsILi32EEENST_INS5_IJNSA_ILi8EEESI_EEENS5_IJSI_SB_EEEEEEEvNS4_8identityENS4_13SM90_TMA_LOADES1B_vS1C_EENS_8epilogue10collective6detail29Sm90TmaWarpSpecializedAdapterINS1G_15DefaultEpilogueIfSK_SK_NS1F_6thread17LinearCombinationIfLi1EffLNS1K_9ScaleType4KindE0ELNS_15FloatRoundStyleE2EfEENS1_15EpilogueDefaultEEEEEvvEEEEvNT_6ParamsE,"aw",@nobits
	.sectionflags	@""
	.align	16
	.zero		1024


//--------------------- .nv.shared.reserved.0     --------------------------
	.section	.nv.shared.reserved.0,"aw",@nobits
	.weak		__nv_reservedSMEM_offset_0_alias
	.size		__nv_reservedSMEM_offset_0_alias, 0, 0
	.other		__nv_reservedSMEM_offset_0_alias,@"STO_CUDA_RESERVED_SHARED STV_DEFAULT"
__nv_reservedSMEM_offset_0_alias:
	.zero		0


//--------------------- .nv.global                --------------------------
	.section	.nv.global,"aw",@nobits
.nv.global:
	.type		_ZN40_INTERNAL_72b28999_4_k_cu_e26944b4_248664cute1_E,@object
	.size		_ZN40_INTERNAL_72b28999_4_k_cu_e26944b4_248664cute1_E,(_ZN40_INTERNAL_72b28999_4_k_cu_e26944b4_248664cuda3std3__45__cpo6cbeginE - _ZN40_INTERNAL_72b28999_4_k_cu_e26944b4_248664cute1_E)
_ZN40_INTERNAL_72b28999_4_k_cu_e26944b4_248664cute1_E:
	.zero		1
	.type		_ZN40_INTERNAL_72b28999_4_k_cu_e26944b4_248664cuda3std3__45__cpo6cbeginE,@object
	.size		_ZN40_INTERNAL_72b28999_4_k_cu_e26944b4_248664cuda3std3__45__cpo6cbeginE,(_ZN40_INTERNAL_72b28999_4_k_cu_e26944b4_248664cuda3std3__48in_placeE - _ZN40_INTERNAL_72b28999_4_k_cu_e26944b4_248664cuda3std3__45__cpo6cbeginE)
_ZN40_INTERNAL_72b28999_4_k_cu_e26944b4_248664cuda3std3__45__cpo6cbeginE:
	.zero		1
	.type		_ZN40_INTERNAL_72b28999_4_k_cu_e26944b4_248664cuda3std3__48in_placeE,@object
	.size		_ZN40_INTERNAL_72b28999_4_k_cu_e26944b4_248664cuda3std3__48in_placeE,(_ZN40_INTERNAL_72b28999_4_k_cu_e26944b4_248664cuda3std6ranges3__45__cpo9iter_moveE - _ZN40_INTERNAL_72b28999_4_k_cu_e26944b4_248664cuda3std3__48in_placeE)
_ZN40_INTERNAL_72b28999_4_k_cu_e26944b4_248664cuda3std3__48in_placeE:
	.zero		1
	.type		_ZN40_INTERNAL_72b28999_4_k_cu_e26944b4_248664cuda3std6ranges3__45__cpo9iter_moveE,@object
	.size		_ZN40_INTERNAL_72b28999_4_k_cu_e26944b4_248664cuda3std6ranges3__45__cpo9iter_moveE,(_ZN40_INTERNAL_72b28999_4_k_cu_e26944b4_248664cuda3std3__45__cpo5beginE - _ZN40_INTERNAL_72b28999_4_k_cu_e26944b4_248664cuda3std6ranges3__45__cpo9iter_moveE)
_ZN40_INTERNAL_72b28999_4_k_cu_e26944b4_248664cuda3std6ranges3__45__cpo9iter_moveE:
	.zero		1
	.type		_ZN40_INTERNAL_72b28999_4_k_cu_e26944b4_248664cuda3std3__45__cpo5beginE,@object
	.size		_ZN40_INTERNAL_72b28999_4_k_cu_e26944b4_248664cuda3std3__45__cpo5beginE,(_ZN40_INTERNAL_72b28999_4_k_cu_e26944b4_248664cuda3std3__442_GLOBAL__N__72b28999_4_k_cu_e26944b4_248666ignoreE - _ZN40_INTERNAL_72b28999_4_k_cu_e26944b4_248664cuda3std3__45__cpo5beginE)
_ZN40_INTERNAL_72b28999_4_k_cu_e26944b4_248664cuda3std3__45__cpo5beginE:
	.zero		1
	.type		_ZN40_INTERNAL_72b28999_4_k_cu_e26944b4_248664cuda3std3__442_GLOBAL__N__72b28999_4_k_cu_e26944b4_248666ignoreE,@object
	.size		_ZN40_INTERNAL_72b28999_4_k_cu_e26944b4_248664cuda3std3__442_GLOBAL__N__72b28999_4_k_cu_e26944b4_248666ignoreE,(_ZN40_INTERNAL_72b28999_4_k_cu_e26944b4_248664cute7productE - _ZN40_INTERNAL_72b28999_4_k_cu_e26944b4_248664cuda3std3__442_GLOBAL__N__72b28999_4_k_cu_e26944b4_248666ignoreE)
_ZN40_INTERNAL_72b28999_4_k_cu_e26944b4_248664cuda3std3__442_GLOBAL__N__72b28999_4_k_cu_e26944b4_248666ignoreE:
	.zero		1
	.type		_ZN40_INTERNAL_72b28999_4_k_cu_e26944b4_248664cute7productE,@object
	.size		_ZN40_INTERNAL_72b28999_4_k_cu_e26944b4_248664cute7productE,(_ZN40_INTERNAL_72b28999_4_k_cu_e26944b4_248664cuda3std3__45__cpo3endE - _ZN40_INTERNAL_72b28999_4_k_cu_e26944b4_248664cute7productE)
_ZN40_INTERNAL_72b28999_4_k_cu_e26944b4_248664cute7productE:
	.zero		1
	.type		_ZN40_INTERNAL_72b28999_4_k_cu_e26944b4_248664cuda3std3__45__cpo3endE,@object
	.size		_ZN40_INTERNAL_72b28999_4_k_cu_e26944b4_248664cuda3std3__45__cpo3endE,(_ZN40_INTERNAL_72b28999_4_k_cu_e26944b4_248664cuda3std3__419piecewise_constructE - _ZN40_INTERNAL_72b28999_4_k_cu_e26944b4_248664cuda3std3__45__cpo3endE)
_ZN40_INTERNAL_72b28999_4_k_cu_e26944b4_248664cuda3std3__45__cpo3endE:
	.zero		1
	.type		_ZN40_INTERNAL_72b28999_4_k_cu_e26944b4_248664cuda3std3__419piecewise_constructE,@object
	.size		_ZN40_INTERNAL_72b28999_4_k_cu_e26944b4_248664cuda3std3__419piecewise_constructE,(_ZN40_INTERNAL_72b28999_4_k_cu_e26944b4_248664cuda3std3__45__cpo4cendE - _ZN40_INTERNAL_72b28999_4_k_cu_e26944b4_248664cuda3std3__419piecewise_constructE)
_ZN40_INTERNAL_72b28999_4_k_cu_e26944b4_248664cuda3std3__419piecewise_constructE:
	.zero		1
	.type		_ZN40_INTERNAL_72b28999_4_k_cu_e26944b4_248664cuda3std3__45__cpo4cendE,@object
	.size		_ZN40_INTERNAL_72b28999_4_k_cu_e26944b4_248664cuda3std3__45__cpo4cendE,(_ZN40_INTERNAL_72b28999_4_k_cu_e26944b4_248664cuda3std6ranges3__45__cpo4swapE - _ZN40_INTERNAL_72b28999_4_k_cu_e26944b4_248664cuda3std3__45__cpo4cendE)
_ZN40_INTERNAL_72b28999_4_k_cu_e26944b4_248664cuda3std3__45__cpo4cendE:
	.zero		1
	.type		_ZN40_INTERNAL_72b28999_4_k_cu_e26944b4_248664cuda3std6ranges3__45__cpo4swapE,@object
	.size		_ZN40_INTERNAL_72b28999_4_k_cu_e26944b4_248664cuda3std6ranges3__45__cpo4swapE,(.L_8 - _ZN40_INTERNAL_72b28999_4_k_cu_e26944b4_248664cuda3std6ranges3__45__cpo4swapE)
_ZN40_INTERNAL_72b28999_4_k_cu_e26944b4_248664cuda3std6ranges3__45__cpo4swapE:
	.zero		1
.L_8:


//--------------------- .nv.constant0._ZN7cutlass13device_kernelINS_4gemm6kernel13GemmUniversalIN4cute5tupleIJiiiiEEENS1_10collective13CollectiveMmaINS1_34MainloopSm90TmaGmmaWarpSpecializedILi4ENS5_IJNS4_1CILi1EEENSA_ILi2EEESB_EEENS1_35KernelTmaWarpSpecializedCooperativeEEENS5_IJNSA_ILi128EEENSA_ILi256EEENSA_ILi32EEEEEEfNS5_IJlSB_lEEEfSK_NS4_8TiledMMAINS4_8MMA_AtomIJNS4_4SM904GMMA30MMA_64x256x8_F32TF32TF32_SS_TNILNSO_7ScaleInE1ELSQ_1EEEEEENS4_6LayoutINS5_IJSC_SB_SB_EEENS5_IJSB_NSA_ILi0EEESV_EEEEENS5_IJNS4_10UnderscoreESY_SY_EEEEENS4_23SM90_TMA_LOAD_MULTICASTENS4_14ComposedLayoutINS4_7SwizzleILi3ELi4ELi3EEENS4_18smem_ptr_flag_bitsILi32EEENST_INS5_IJNSA_ILi8EEESI_EEENS5_IJSI_SB_EEEEEEEvNS4_8identityENS4_13SM90_TMA_LOADES1B_vS1C_EENS_8epilogue10collective6detail29Sm90TmaWarpSpecializedAdapterINS1G_15DefaultEpilogueIfSK_SK_NS1F_6thread17LinearCombinationIfLi1EffLNS1K_9ScaleType4KindE0ELNS_15FloatRoundStyleE2EfEENS1_15EpilogueDefaultEEEEEvvEEEEvNT_6ParamsE --------------------------
	.section	.nv.constant0._ZN7cutlass13device_kernelINS_4gemm6kernel13GemmUniversalIN4cute5tupleIJiiiiEEENS1_10collective13CollectiveMmaINS1_34MainloopSm90TmaGmmaWarpSpecializedILi4ENS5_IJNS4_1CILi1EEENSA_ILi2EEESB_EEENS1_35KernelTmaWarpSpecializedCooperativeEEENS5_IJNSA_ILi128EEENSA_ILi256EEENSA_ILi32EEEEEEfNS5_IJlSB_lEEEfSK_NS4_8TiledMMAINS4_8MMA_AtomIJNS4_4SM904GMMA30MMA_64x256x8_F32TF32TF32_SS_TNILNSO_7ScaleInE1ELSQ_1EEEEEENS4_6LayoutINS5_IJSC_SB_SB_EEENS5_IJSB_NSA_ILi0EEESV_EEEEENS5_IJNS4_10UnderscoreESY_SY_EEEEENS4_23SM90_TMA_LOAD_MULTICASTENS4_14ComposedLayoutINS4_7SwizzleILi3ELi4ELi3EEENS4_18smem_ptr_flag_bitsILi32EEENST_INS5_IJNSA_ILi8EEESI_EEENS5_IJSI_SB_EEEEEEEvNS4_8identityENS4_13SM90_TMA_LOADES1B_vS1C_EENS_8epilogue10collective6detail29Sm90TmaWarpSpecializedAdapterINS1G_15DefaultEpilogueIfSK_SK_NS1F_6thread17LinearCombinationIfLi1EffLNS1K_9ScaleType4KindE0ELNS_15FloatRoundStyleE2EfEENS1_15EpilogueDefaultEEEEEvvEEEEvNT_6ParamsE,"a",@progbits
	.sectionflags	@""
	.align	4
.nv.constant0._ZN7cutlass13device_kernelINS_4gemm6kernel13GemmUniversalIN4cute5tupleIJiiiiEEENS1_10collective13CollectiveMmaINS1_34MainloopSm90TmaGmmaWarpSpecializedILi4ENS5_IJNS4_1CILi1EEENSA_ILi2EEESB_EEENS1_35KernelTmaWarpSpecializedCooperativeEEENS5_IJNSA_ILi128EEENSA_ILi256EEENSA_ILi32EEEEEEfNS5_IJlSB_lEEEfSK_NS4_8TiledMMAINS4_8MMA_AtomIJNS4_4SM904GMMA30MMA_64x256x8_F32TF32TF32_SS_TNILNSO_7ScaleInE1ELSQ_1EEEEEENS4_6LayoutINS5_IJSC_SB_SB_EEENS5_IJSB_NSA_ILi0EEESV_EEEEENS5_IJNS4_10UnderscoreESY_SY_EEEEENS4_23SM90_TMA_LOAD_MULTICASTENS4_14ComposedLayoutINS4_7SwizzleILi3ELi4ELi3EEENS4_18smem_ptr_flag_bitsILi32EEENST_INS5_IJNSA_ILi8EEESI_EEENS5_IJSI_SB_EEEEEEEvNS4_8identityENS4_13SM90_TMA_LOADES1B_vS1C_EENS_8epilogue10collective6detail29Sm90TmaWarpSpecializedAdapterINS1G_15DefaultEpilogueIfSK_SK_NS1F_6thread17LinearCombinationIfLi1EffLNS1K_9ScaleType4KindE0ELNS_15FloatRoundStyleE2EfEENS1_15EpilogueDefaultEEEEEvvEEEEvNT_6ParamsE:
	.zero		1664


//--------------------- SYMBOLS --------------------------

	.type		.nv.reservedSmem.offset0,@object
	.size		.nv.reservedSmem.offset0,0x4
	.type		__assertfail,@function
